//
// Generated by NVIDIA NVVM Compiler
//
// Compiler Build ID: CL-36424714
// Cuda compilation tools, release 13.0, V13.0.88
// Based on NVVM 20.0.0
//

.version 9.0
.target sm_100
.address_size 64

	// .globl	_Z4fillPfif
.extern .shared .align 16 .b8 workspace[];
.extern .shared .align 16 .b8 shmem[];

.visible .entry _Z4fillPfif(
	.param .u64 .ptr .align 1 _Z4fillPfif_param_0,
	.param .u32 _Z4fillPfif_param_1,
	.param .f32 _Z4fillPfif_param_2
)
{
	.reg .pred 	%p<2>;
	.reg .b32 	%r<6>;
	.reg .b32 	%f<2>;
	.reg .b64 	%rd<5>;

	ld.param.u64 	%rd1, [_Z4fillPfif_param_0];
	ld.param.u32 	%r2, [_Z4fillPfif_param_1];
	ld.param.f32 	%f1, [_Z4fillPfif_param_2];
	mov.u32 	%r3, %ctaid.x;
	mov.u32 	%r4, %ntid.x;
	mov.u32 	%r5, %tid.x;
	mad.lo.s32 	%r1, %r3, %r4, %r5;
	setp.ge.s32 	%p1, %r1, %r2;
	@%p1 bra 	$L__BB0_2;
	cvta.to.global.u64 	%rd2, %rd1;
	mul.wide.s32 	%rd3, %r1, 4;
	add.s64 	%rd4, %rd2, %rd3;
	st.global.f32 	[%rd4], %f1;
$L__BB0_2:
	ret;

}
	// .globl	_Z23softmax_v1_kernel_pass1PKfPfiii
.visible .entry _Z23softmax_v1_kernel_pass1PKfPfiii(
	.param .u64 .ptr .align 1 _Z23softmax_v1_kernel_pass1PKfPfiii_param_0,
	.param .u64 .ptr .align 1 _Z23softmax_v1_kernel_pass1PKfPfiii_param_1,
	.param .u32 _Z23softmax_v1_kernel_pass1PKfPfiii_param_2,
	.param .u32 _Z23softmax_v1_kernel_pass1PKfPfiii_param_3,
	.param .u32 _Z23softmax_v1_kernel_pass1PKfPfiii_param_4
)
{
	.reg .pred 	%p<18>;
	.reg .b32 	%r<57>;
	.reg .b32 	%f<43>;
	.reg .b64 	%rd<32>;

	ld.param.u64 	%rd8, [_Z23softmax_v1_kernel_pass1PKfPfiii_param_0];
	ld.param.u64 	%rd9, [_Z23softmax_v1_kernel_pass1PKfPfiii_param_1];
	ld.param.u32 	%r17, [_Z23softmax_v1_kernel_pass1PKfPfiii_param_3];
	ld.param.u32 	%r18, [_Z23softmax_v1_kernel_pass1PKfPfiii_param_4];
	cvta.to.global.u64 	%rd1, %rd8;
	cvta.to.global.u64 	%rd10, %rd9;
	mov.u32 	%r1, %tid.x;
	mov.u32 	%r56, %ntid.x;
	mov.u32 	%r19, %ctaid.x;
	mov.u32 	%r20, %ctaid.y;
	mul.lo.s32 	%r21, %r18, %r19;
	mad.lo.s32 	%r22, %r17, %r20, %r21;
	cvt.s64.s32 	%rd2, %r22;
	mul.wide.u32 	%rd11, %r20, 4;
	add.s64 	%rd3, %rd10, %rd11;
	sub.s32 	%r23, %r17, %r21;
	min.s32 	%r3, %r18, %r23;
	setp.ge.s32 	%p1, %r1, %r3;
	mov.f32 	%f41, 0fFF7FFFFF;
	@%p1 bra 	$L__BB1_6;
	add.s32 	%r24, %r1, %r56;
	max.u32 	%r25, %r3, %r24;
	setp.lt.u32 	%p2, %r24, %r3;
	selp.u32 	%r26, 1, 0, %p2;
	add.s32 	%r27, %r24, %r26;
	sub.s32 	%r28, %r25, %r27;
	div.u32 	%r29, %r28, %r56;
	add.s32 	%r4, %r29, %r26;
	and.b32  	%r30, %r4, 3;
	setp.eq.s32 	%p3, %r30, 3;
	mov.f32 	%f41, 0fFF7FFFFF;
	mov.u32 	%r54, %r1;
	@%p3 bra 	$L__BB1_4;
	cvt.u64.u32 	%rd12, %r1;
	add.s64 	%rd13, %rd2, %rd12;
	shl.b64 	%rd14, %rd13, 2;
	add.s64 	%rd31, %rd1, %rd14;
	mul.wide.u32 	%rd5, %r56, 4;
	add.s32 	%r31, %r4, 1;
	and.b32  	%r32, %r31, 3;
	neg.s32 	%r52, %r32;
	mov.f32 	%f41, 0fFF7FFFFF;
	mov.u32 	%r54, %r1;
$L__BB1_3:
	.pragma "nounroll";
	ld.global.f32 	%f17, [%rd31];
	max.f32 	%f41, %f41, %f17;
	add.s32 	%r54, %r54, %r56;
	add.s64 	%rd31, %rd31, %rd5;
	add.s32 	%r52, %r52, 1;
	setp.ne.s32 	%p4, %r52, 0;
	@%p4 bra 	$L__BB1_3;
$L__BB1_4:
	setp.lt.u32 	%p5, %r4, 3;
	@%p5 bra 	$L__BB1_6;
$L__BB1_5:
	cvt.u64.u32 	%rd15, %r54;
	add.s64 	%rd16, %rd15, %rd2;
	shl.b64 	%rd17, %rd16, 2;
	add.s64 	%rd18, %rd1, %rd17;
	ld.global.f32 	%f18, [%rd18];
	max.f32 	%f19, %f41, %f18;
	add.s32 	%r33, %r54, %r56;
	cvt.u64.u32 	%rd19, %r33;
	add.s64 	%rd20, %rd19, %rd2;
	shl.b64 	%rd21, %rd20, 2;
	add.s64 	%rd22, %rd1, %rd21;
	ld.global.f32 	%f20, [%rd22];
	max.f32 	%f21, %f19, %f20;
	add.s32 	%r34, %r33, %r56;
	cvt.u64.u32 	%rd23, %r34;
	add.s64 	%rd24, %rd23, %rd2;
	shl.b64 	%rd25, %rd24, 2;
	add.s64 	%rd26, %rd1, %rd25;
	ld.global.f32 	%f22, [%rd26];
	max.f32 	%f23, %f21, %f22;
	add.s32 	%r35, %r34, %r56;
	cvt.u64.u32 	%rd27, %r35;
	add.s64 	%rd28, %rd27, %rd2;
	shl.b64 	%rd29, %rd28, 2;
	add.s64 	%rd30, %rd1, %rd29;
	ld.global.f32 	%f24, [%rd30];
	max.f32 	%f41, %f23, %f24;
	add.s32 	%r54, %r35, %r56;
	setp.lt.s32 	%p6, %r54, %r3;
	@%p6 bra 	$L__BB1_5;
$L__BB1_6:
	shl.b32 	%r36, %r1, 2;
	mov.u32 	%r37, workspace;
	add.s32 	%r13, %r37, %r36;
	st.shared.f32 	[%r13], %f41;
	setp.lt.u32 	%p7, %r56, 64;
	@%p7 bra 	$L__BB1_10;
$L__BB1_7:
	shr.u32 	%r15, %r56, 1;
	bar.sync 	0;
	setp.ge.u32 	%p8, %r1, %r15;
	@%p8 bra 	$L__BB1_9;
	shl.b32 	%r38, %r15, 2;
	add.s32 	%r39, %r13, %r38;
	ld.shared.f32 	%f25, [%r39];
	max.f32 	%f41, %f41, %f25;
	st.shared.f32 	[%r13], %f41;
$L__BB1_9:
	setp.gt.u32 	%p9, %r56, 127;
	mov.u32 	%r56, %r15;
	@%p9 bra 	$L__BB1_7;
$L__BB1_10:
	setp.gt.u32 	%p10, %r1, 31;
	@%p10 bra 	$L__BB1_15;
	mov.b32 	%r40, %f41;
	shfl.sync.down.b32	%r41|%p11, %r40, 16, 31, -1;
	mov.b32 	%f26, %r41;
	max.f32 	%f27, %f41, %f26;
	mov.b32 	%r42, %f27;
	shfl.sync.down.b32	%r43|%p12, %r42, 8, 31, -1;
	mov.b32 	%f28, %r43;
	max.f32 	%f29, %f27, %f28;
	mov.b32 	%r44, %f29;
	shfl.sync.down.b32	%r45|%p13, %r44, 4, 31, -1;
	mov.b32 	%f30, %r45;
	max.f32 	%f31, %f29, %f30;
	mov.b32 	%r46, %f31;
	shfl.sync.down.b32	%r47|%p14, %r46, 2, 31, -1;
	mov.b32 	%f32, %r47;
	max.f32 	%f33, %f31, %f32;
	mov.b32 	%r48, %f33;
	shfl.sync.down.b32	%r49|%p15, %r48, 1, 31, -1;
	mov.b32 	%f34, %r49;
	max.f32 	%f12, %f33, %f34;
	setp.ne.s32 	%p16, %r1, 0;
	@%p16 bra 	$L__BB1_15;
	mov.b32 	%r16, %f12;
	setp.lt.s32 	%p17, %r16, 0;
	@%p17 bra 	$L__BB1_14;
	atom.global.max.s32 	%r51, [%rd3], %r16;
	bra.uni 	$L__BB1_15;
$L__BB1_14:
	atom.global.min.u32 	%r50, [%rd3], %r16;
$L__BB1_15:
	ret;

}
	// .globl	_Z23softmax_v1_kernel_pass2PKfPfS1_S1_iii
.visible .entry _Z23softmax_v1_kernel_pass2PKfPfS1_S1_iii(
	.param .u64 .ptr .align 1 _Z23softmax_v1_kernel_pass2PKfPfS1_S1_iii_param_0,
	.param .u64 .ptr .align 1 _Z23softmax_v1_kernel_pass2PKfPfS1_S1_iii_param_1,
	.param .u64 .ptr .align 1 _Z23softmax_v1_kernel_pass2PKfPfS1_S1_iii_param_2,
	.param .u64 .ptr .align 1 _Z23softmax_v1_kernel_pass2PKfPfS1_S1_iii_param_3,
	.param .u32 _Z23softmax_v1_kernel_pass2PKfPfS1_S1_iii_param_4,
	.param .u32 _Z23softmax_v1_kernel_pass2PKfPfS1_S1_iii_param_5,
	.param .u32 _Z23softmax_v1_kernel_pass2PKfPfS1_S1_iii_param_6
)
{
	.reg .pred 	%p<17>;
	.reg .b32 	%r<64>;
	.reg .b32 	%f<104>;
	.reg .b64 	%rd<42>;

	ld.param.u64 	%rd9, [_Z23softmax_v1_kernel_pass2PKfPfS1_S1_iii_param_0];
	ld.param.u64 	%rd10, [_Z23softmax_v1_kernel_pass2PKfPfS1_S1_iii_param_1];
	ld.param.u64 	%rd11, [_Z23softmax_v1_kernel_pass2PKfPfS1_S1_iii_param_2];
	ld.param.u64 	%rd12, [_Z23softmax_v1_kernel_pass2PKfPfS1_S1_iii_param_3];
	ld.param.u32 	%r16, [_Z23softmax_v1_kernel_pass2PKfPfS1_S1_iii_param_5];
	ld.param.u32 	%r17, [_Z23softmax_v1_kernel_pass2PKfPfS1_S1_iii_param_6];
	cvta.to.global.u64 	%rd1, %rd10;
	cvta.to.global.u64 	%rd2, %rd9;
	cvta.to.global.u64 	%rd13, %rd12;
	cvta.to.global.u64 	%rd14, %rd11;
	mov.u32 	%r1, %tid.x;
	mov.u32 	%r63, %ntid.x;
	mov.u32 	%r18, %ctaid.x;
	mov.u32 	%r19, %ctaid.y;
	mul.lo.s32 	%r20, %r17, %r18;
	mad.lo.s32 	%r21, %r16, %r19, %r20;
	cvt.s64.s32 	%rd3, %r21;
	mul.wide.u32 	%rd15, %r19, 4;
	add.s64 	%rd16, %rd14, %rd15;
	add.s64 	%rd4, %rd13, %rd15;
	ld.global.f32 	%f1, [%rd16];
	sub.s32 	%r22, %r16, %r20;
	min.s32 	%r3, %r17, %r22;
	setp.ge.s32 	%p1, %r1, %r3;
	mov.f32 	%f102, 0f00000000;
	@%p1 bra 	$L__BB2_6;
	add.s32 	%r23, %r1, %r63;
	max.u32 	%r24, %r3, %r23;
	setp.lt.u32 	%p2, %r23, %r3;
	selp.u32 	%r25, 1, 0, %p2;
	add.s32 	%r26, %r23, %r25;
	sub.s32 	%r27, %r24, %r26;
	div.u32 	%r28, %r27, %r63;
	add.s32 	%r4, %r28, %r25;
	and.b32  	%r29, %r4, 3;
	setp.eq.s32 	%p3, %r29, 3;
	mov.f32 	%f102, 0f00000000;
	mov.u32 	%r61, %r1;
	@%p3 bra 	$L__BB2_4;
	cvt.u64.u32 	%rd17, %r1;
	add.s64 	%rd18, %rd3, %rd17;
	shl.b64 	%rd41, %rd18, 2;
	mul.wide.u32 	%rd6, %r63, 4;
	add.s32 	%r30, %r4, 1;
	and.b32  	%r31, %r30, 3;
	neg.s32 	%r59, %r31;
	mov.f32 	%f102, 0f00000000;
	mov.u32 	%r61, %r1;
$L__BB2_3:
	.pragma "nounroll";
	add.s64 	%rd19, %rd2, %rd41;
	ld.global.f32 	%f18, [%rd19];
	sub.f32 	%f19, %f18, %f1;
	fma.rn.f32 	%f20, %f19, 0f3BBB989D, 0f3F000000;
	cvt.sat.f32.f32 	%f21, %f20;
	mov.f32 	%f22, 0f4B400001;
	mov.f32 	%f23, 0f437C0000;
	fma.rm.f32 	%f24, %f21, %f23, %f22;
	add.f32 	%f25, %f24, 0fCB40007F;
	neg.f32 	%f26, %f25;
	fma.rn.f32 	%f27, %f19, 0f3FB8AA3B, %f26;
	fma.rn.f32 	%f28, %f19, 0f32A57060, %f27;
	mov.b32 	%r32, %f24;
	shl.b32 	%r33, %r32, 23;
	mov.b32 	%f29, %r33;
	ex2.approx.ftz.f32 	%f30, %f28;
	mul.f32 	%f31, %f30, %f29;
	add.s64 	%rd20, %rd1, %rd41;
	st.global.f32 	[%rd20], %f31;
	add.f32 	%f102, %f102, %f31;
	add.s32 	%r61, %r61, %r63;
	add.s64 	%rd41, %rd41, %rd6;
	add.s32 	%r59, %r59, 1;
	setp.ne.s32 	%p4, %r59, 0;
	@%p4 bra 	$L__BB2_3;
$L__BB2_4:
	setp.lt.u32 	%p5, %r4, 3;
	@%p5 bra 	$L__BB2_6;
$L__BB2_5:
	cvt.u64.u32 	%rd21, %r61;
	add.s64 	%rd22, %rd21, %rd3;
	shl.b64 	%rd23, %rd22, 2;
	add.s64 	%rd24, %rd2, %rd23;
	ld.global.f32 	%f32, [%rd24];
	sub.f32 	%f33, %f32, %f1;
	fma.rn.f32 	%f34, %f33, 0f3BBB989D, 0f3F000000;
	cvt.sat.f32.f32 	%f35, %f34;
	mov.f32 	%f36, 0f4B400001;
	mov.f32 	%f37, 0f437C0000;
	fma.rm.f32 	%f38, %f35, %f37, %f36;
	add.f32 	%f39, %f38, 0fCB40007F;
	neg.f32 	%f40, %f39;
	fma.rn.f32 	%f41, %f33, 0f3FB8AA3B, %f40;
	fma.rn.f32 	%f42, %f33, 0f32A57060, %f41;
	mov.b32 	%r34, %f38;
	shl.b32 	%r35, %r34, 23;
	mov.b32 	%f43, %r35;
	ex2.approx.ftz.f32 	%f44, %f42;
	mul.f32 	%f45, %f44, %f43;
	add.s64 	%rd25, %rd1, %rd23;
	st.global.f32 	[%rd25], %f45;
	add.f32 	%f46, %f102, %f45;
	add.s32 	%r36, %r61, %r63;
	cvt.u64.u32 	%rd26, %r36;
	add.s64 	%rd27, %rd26, %rd3;
	shl.b64 	%rd28, %rd27, 2;
	add.s64 	%rd29, %rd2, %rd28;
	ld.global.f32 	%f47, [%rd29];
	sub.f32 	%f48, %f47, %f1;
	fma.rn.f32 	%f49, %f48, 0f3BBB989D, 0f3F000000;
	cvt.sat.f32.f32 	%f50, %f49;
	fma.rm.f32 	%f51, %f50, %f37, %f36;
	add.f32 	%f52, %f51, 0fCB40007F;
	neg.f32 	%f53, %f52;
	fma.rn.f32 	%f54, %f48, 0f3FB8AA3B, %f53;
	fma.rn.f32 	%f55, %f48, 0f32A57060, %f54;
	mov.b32 	%r37, %f51;
	shl.b32 	%r38, %r37, 23;
	mov.b32 	%f56, %r38;
	ex2.approx.ftz.f32 	%f57, %f55;
	mul.f32 	%f58, %f57, %f56;
	add.s64 	%rd30, %rd1, %rd28;
	st.global.f32 	[%rd30], %f58;
	add.f32 	%f59, %f46, %f58;
	add.s32 	%r39, %r36, %r63;
	cvt.u64.u32 	%rd31, %r39;
	add.s64 	%rd32, %rd31, %rd3;
	shl.b64 	%rd33, %rd32, 2;
	add.s64 	%rd34, %rd2, %rd33;
	ld.global.f32 	%f60, [%rd34];
	sub.f32 	%f61, %f60, %f1;
	fma.rn.f32 	%f62, %f61, 0f3BBB989D, 0f3F000000;
	cvt.sat.f32.f32 	%f63, %f62;
	fma.rm.f32 	%f64, %f63, %f37, %f36;
	add.f32 	%f65, %f64, 0fCB40007F;
	neg.f32 	%f66, %f65;
	fma.rn.f32 	%f67, %f61, 0f3FB8AA3B, %f66;
	fma.rn.f32 	%f68, %f61, 0f32A57060, %f67;
	mov.b32 	%r40, %f64;
	shl.b32 	%r41, %r40, 23;
	mov.b32 	%f69, %r41;
	ex2.approx.ftz.f32 	%f70, %f68;
	mul.f32 	%f71, %f70, %f69;
	add.s64 	%rd35, %rd1, %rd33;
	st.global.f32 	[%rd35], %f71;
	add.f32 	%f72, %f59, %f71;
	add.s32 	%r42, %r39, %r63;
	cvt.u64.u32 	%rd36, %r42;
	add.s64 	%rd37, %rd36, %rd3;
	shl.b64 	%rd38, %rd37, 2;
	add.s64 	%rd39, %rd2, %rd38;
	ld.global.f32 	%f73, [%rd39];
	sub.f32 	%f74, %f73, %f1;
	fma.rn.f32 	%f75, %f74, 0f3BBB989D, 0f3F000000;
	cvt.sat.f32.f32 	%f76, %f75;
	fma.rm.f32 	%f77, %f76, %f37, %f36;
	add.f32 	%f78, %f77, 0fCB40007F;
	neg.f32 	%f79, %f78;
	fma.rn.f32 	%f80, %f74, 0f3FB8AA3B, %f79;
	fma.rn.f32 	%f81, %f74, 0f32A57060, %f80;
	mov.b32 	%r43, %f77;
	shl.b32 	%r44, %r43, 23;
	mov.b32 	%f82, %r44;
	ex2.approx.ftz.f32 	%f83, %f81;
	mul.f32 	%f84, %f83, %f82;
	add.s64 	%rd40, %rd1, %rd38;
	st.global.f32 	[%rd40], %f84;
	add.f32 	%f102, %f72, %f84;
	add.s32 	%r61, %r42, %r63;
	setp.lt.s32 	%p6, %r61, %r3;
	@%p6 bra 	$L__BB2_5;
$L__BB2_6:
	shl.b32 	%r45, %r1, 2;
	mov.u32 	%r46, workspace;
	add.s32 	%r13, %r46, %r45;
	st.shared.f32 	[%r13], %f102;
	setp.lt.u32 	%p7, %r63, 64;
	@%p7 bra 	$L__BB2_10;
$L__BB2_7:
	shr.u32 	%r15, %r63, 1;
	bar.sync 	0;
	setp.ge.u32 	%p8, %r1, %r15;
	@%p8 bra 	$L__BB2_9;
	shl.b32 	%r47, %r15, 2;
	add.s32 	%r48, %r13, %r47;
	ld.shared.f32 	%f85, [%r48];
	add.f32 	%f102, %f102, %f85;
	st.shared.f32 	[%r13], %f102;
$L__BB2_9:
	setp.gt.u32 	%p9, %r63, 127;
	mov.u32 	%r63, %r15;
	@%p9 bra 	$L__BB2_7;
$L__BB2_10:
	setp.gt.u32 	%p10, %r1, 31;
	@%p10 bra 	$L__BB2_13;
	mov.b32 	%r49, %f102;
	shfl.sync.down.b32	%r50|%p11, %r49, 16, 31, -1;
	mov.b32 	%f86, %r50;
	add.f32 	%f87, %f102, %f86;
	mov.b32 	%r51, %f87;
	shfl.sync.down.b32	%r52|%p12, %r51, 8, 31, -1;
	mov.b32 	%f88, %r52;
	add.f32 	%f89, %f87, %f88;
	mov.b32 	%r53, %f89;
	shfl.sync.down.b32	%r54|%p13, %r53, 4, 31, -1;
	mov.b32 	%f90, %r54;
	add.f32 	%f91, %f89, %f90;
	mov.b32 	%r55, %f91;
	shfl.sync.down.b32	%r56|%p14, %r55, 2, 31, -1;
	mov.b32 	%f92, %r56;
	add.f32 	%f93, %f91, %f92;
	mov.b32 	%r57, %f93;
	shfl.sync.down.b32	%r58|%p15, %r57, 1, 31, -1;
	mov.b32 	%f94, %r58;
	add.f32 	%f13, %f93, %f94;
	setp.ne.s32 	%p16, %r1, 0;
	@%p16 bra 	$L__BB2_13;
	atom.global.add.f32 	%f95, [%rd4], %f13;
$L__BB2_13:
	ret;

}
	// .globl	_Z23softmax_v1_kernel_pass3PfS_iii
.visible .entry _Z23softmax_v1_kernel_pass3PfS_iii(
	.param .u64 .ptr .align 1 _Z23softmax_v1_kernel_pass3PfS_iii_param_0,
	.param .u64 .ptr .align 1 _Z23softmax_v1_kernel_pass3PfS_iii_param_1,
	.param .u32 _Z23softmax_v1_kernel_pass3PfS_iii_param_2,
	.param .u32 _Z23softmax_v1_kernel_pass3PfS_iii_param_3,
	.param .u32 _Z23softmax_v1_kernel_pass3PfS_iii_param_4
)
{
	.reg .pred 	%p<7>;
	.reg .b32 	%r<34>;
	.reg .b32 	%f<13>;
	.reg .b64 	%rd<32>;

	ld.param.u64 	%rd7, [_Z23softmax_v1_kernel_pass3PfS_iii_param_0];
	ld.param.u64 	%rd8, [_Z23softmax_v1_kernel_pass3PfS_iii_param_1];
	ld.param.u32 	%r12, [_Z23softmax_v1_kernel_pass3PfS_iii_param_3];
	ld.param.u32 	%r13, [_Z23softmax_v1_kernel_pass3PfS_iii_param_4];
	cvta.to.global.u64 	%rd1, %rd7;
	cvta.to.global.u64 	%rd9, %rd8;
	mov.u32 	%r33, %tid.x;
	mov.u32 	%r2, %ntid.x;
	mov.u32 	%r14, %ctaid.x;
	mov.u32 	%r15, %ctaid.y;
	mul.lo.s32 	%r16, %r13, %r14;
	mad.lo.s32 	%r17, %r12, %r15, %r16;
	cvt.s64.s32 	%rd2, %r17;
	mul.wide.u32 	%rd10, %r15, 4;
	add.s64 	%rd11, %rd9, %rd10;
	ld.global.f32 	%f2, [%rd11];
	rcp.rn.f32 	%f1, %f2;
	sub.s32 	%r18, %r12, %r16;
	min.s32 	%r3, %r13, %r18;
	setp.ge.s32 	%p1, %r33, %r3;
	@%p1 bra 	$L__BB3_6;
	add.s32 	%r19, %r33, %r2;
	max.u32 	%r20, %r3, %r19;
	setp.lt.u32 	%p2, %r19, %r3;
	selp.u32 	%r21, 1, 0, %p2;
	add.s32 	%r22, %r19, %r21;
	sub.s32 	%r23, %r20, %r22;
	div.u32 	%r24, %r23, %r2;
	add.s32 	%r4, %r24, %r21;
	and.b32  	%r25, %r4, 3;
	setp.eq.s32 	%p3, %r25, 3;
	@%p3 bra 	$L__BB3_4;
	add.s32 	%r26, %r4, 1;
	and.b32  	%r27, %r26, 3;
	cvt.u64.u32 	%rd12, %r33;
	add.s64 	%rd13, %rd2, %rd12;
	shl.b64 	%rd14, %rd13, 2;
	add.s64 	%rd31, %rd1, %rd14;
	mul.wide.u32 	%rd4, %r2, 4;
	neg.s32 	%r31, %r27;
	mad.lo.s32 	%r33, %r2, %r27, %r33;
$L__BB3_3:
	.pragma "nounroll";
	ld.global.f32 	%f3, [%rd31];
	mul.f32 	%f4, %f1, %f3;
	st.global.f32 	[%rd31], %f4;
	add.s64 	%rd31, %rd31, %rd4;
	add.s32 	%r31, %r31, 1;
	setp.ne.s32 	%p4, %r31, 0;
	@%p4 bra 	$L__BB3_3;
$L__BB3_4:
	setp.lt.u32 	%p5, %r4, 3;
	@%p5 bra 	$L__BB3_6;
$L__BB3_5:
	cvt.u64.u32 	%rd15, %r33;
	add.s64 	%rd16, %rd15, %rd2;
	shl.b64 	%rd17, %rd16, 2;
	add.s64 	%rd18, %rd1, %rd17;
	ld.global.f32 	%f5, [%rd18];
	mul.f32 	%f6, %f1, %f5;
	st.global.f32 	[%rd18], %f6;
	add.s32 	%r28, %r33, %r2;
	cvt.u64.u32 	%rd19, %r28;
	add.s64 	%rd20, %rd19, %rd2;
	shl.b64 	%rd21, %rd20, 2;
	add.s64 	%rd22, %rd1, %rd21;
	ld.global.f32 	%f7, [%rd22];
	mul.f32 	%f8, %f1, %f7;
	st.global.f32 	[%rd22], %f8;
	add.s32 	%r29, %r28, %r2;
	cvt.u64.u32 	%rd23, %r29;
	add.s64 	%rd24, %rd23, %rd2;
	shl.b64 	%rd25, %rd24, 2;
	add.s64 	%rd26, %rd1, %rd25;
	ld.global.f32 	%f9, [%rd26];
	mul.f32 	%f10, %f1, %f9;
	st.global.f32 	[%rd26], %f10;
	add.s32 	%r30, %r29, %r2;
	cvt.u64.u32 	%rd27, %r30;
	add.s64 	%rd28, %rd27, %rd2;
	shl.b64 	%rd29, %rd28, 2;
	add.s64 	%rd30, %rd1, %rd29;
	ld.global.f32 	%f11, [%rd30];
	mul.f32 	%f12, %f1, %f11;
	st.global.f32 	[%rd30], %f12;
	add.s32 	%r33, %r30, %r2;
	setp.lt.s32 	%p6, %r33, %r3;
	@%p6 bra 	$L__BB3_5;
$L__BB3_6:
	ret;

}
	// .globl	_Z23softmax_v2_kernel_setupPfi
.visible .entry _Z23softmax_v2_kernel_setupPfi(
	.param .u64 .ptr .align 1 _Z23softmax_v2_kernel_setupPfi_param_0,
	.param .u32 _Z23softmax_v2_kernel_setupPfi_param_1
)
{
	.reg .pred 	%p<2>;
	.reg .b32 	%r<9>;
	.reg .b64 	%rd<5>;

	ld.param.u64 	%rd1, [_Z23softmax_v2_kernel_setupPfi_param_0];
	ld.param.u32 	%r2, [_Z23softmax_v2_kernel_setupPfi_param_1];
	mov.u32 	%r3, %ctaid.x;
	mov.u32 	%r4, %ntid.x;
	mov.u32 	%r5, %tid.x;
	mad.lo.s32 	%r1, %r3, %r4, %r5;
	setp.ge.s32 	%p1, %r1, %r2;
	@%p1 bra 	$L__BB4_2;
	cvta.to.global.u64 	%rd2, %rd1;
	shl.b32 	%r6, %r1, 1;
	mul.wide.s32 	%rd3, %r6, 4;
	add.s64 	%rd4, %rd2, %rd3;
	mov.b32 	%r7, -8388609;
	st.global.u32 	[%rd4], %r7;
	mov.b32 	%r8, 1065353216;
	st.global.u32 	[%rd4+4], %r8;
$L__BB4_2:
	ret;

}
	// .globl	_Z23softmax_v2_kernel_pass1PKfPfiii
.visible .entry _Z23softmax_v2_kernel_pass1PKfPfiii(
	.param .u64 .ptr .align 1 _Z23softmax_v2_kernel_pass1PKfPfiii_param_0,
	.param .u64 .ptr .align 1 _Z23softmax_v2_kernel_pass1PKfPfiii_param_1,
	.param .u32 _Z23softmax_v2_kernel_pass1PKfPfiii_param_2,
	.param .u32 _Z23softmax_v2_kernel_pass1PKfPfiii_param_3,
	.param .u32 _Z23softmax_v2_kernel_pass1PKfPfiii_param_4
)
{
	.reg .pred 	%p<24>;
	.reg .b32 	%r<123>;
	.reg .b32 	%f<370>;
	.reg .b64 	%rd<35>;

	ld.param.u64 	%rd8, [_Z23softmax_v2_kernel_pass1PKfPfiii_param_0];
	ld.param.u64 	%rd9, [_Z23softmax_v2_kernel_pass1PKfPfiii_param_1];
	ld.param.u32 	%r17, [_Z23softmax_v2_kernel_pass1PKfPfiii_param_3];
	ld.param.u32 	%r18, [_Z23softmax_v2_kernel_pass1PKfPfiii_param_4];
	cvta.to.global.u64 	%rd1, %rd8;
	cvta.to.global.u64 	%rd10, %rd9;
	mov.u32 	%r1, %tid.x;
	mov.u32 	%r122, %ntid.x;
	mov.u32 	%r19, %ctaid.x;
	mov.u32 	%r20, %ctaid.y;
	mul.lo.s32 	%r21, %r18, %r19;
	mad.lo.s32 	%r22, %r17, %r20, %r21;
	cvt.s64.s32 	%rd2, %r22;
	shl.b32 	%r23, %r20, 1;
	mul.wide.u32 	%rd11, %r23, 4;
	add.s64 	%rd3, %rd10, %rd11;
	sub.s32 	%r24, %r17, %r21;
	min.s32 	%r3, %r18, %r24;
	setp.ge.s32 	%p1, %r1, %r3;
	mov.f32 	%f365, 0f3F800000;
	mov.f32 	%f364, 0fFF7FFFFF;
	@%p1 bra 	$L__BB5_6;
	add.s32 	%r25, %r1, %r122;
	max.u32 	%r26, %r3, %r25;
	setp.lt.u32 	%p2, %r25, %r3;
	selp.u32 	%r27, 1, 0, %p2;
	add.s32 	%r28, %r25, %r27;
	sub.s32 	%r29, %r26, %r28;
	div.u32 	%r30, %r29, %r122;
	add.s32 	%r4, %r30, %r27;
	and.b32  	%r31, %r4, 3;
	setp.eq.s32 	%p3, %r31, 3;
	mov.f32 	%f364, 0fFF7FFFFF;
	mov.f32 	%f365, 0f3F800000;
	mov.u32 	%r120, %r1;
	@%p3 bra 	$L__BB5_4;
	cvt.u64.u32 	%rd12, %r1;
	add.s64 	%rd13, %rd2, %rd12;
	shl.b64 	%rd14, %rd13, 2;
	add.s64 	%rd34, %rd1, %rd14;
	mul.wide.u32 	%rd5, %r122, 4;
	add.s32 	%r32, %r4, 1;
	and.b32  	%r33, %r32, 3;
	neg.s32 	%r118, %r33;
	mov.f32 	%f353, 0fFF7FFFFF;
	mov.f32 	%f365, 0f3F800000;
	mov.u32 	%r120, %r1;
$L__BB5_3:
	.pragma "nounroll";
	ld.global.f32 	%f38, [%rd34];
	max.f32 	%f364, %f353, %f38;
	sub.f32 	%f39, %f353, %f364;
	fma.rn.f32 	%f40, %f39, 0f3BBB989D, 0f3F000000;
	cvt.sat.f32.f32 	%f41, %f40;
	mov.f32 	%f42, 0f4B400001;
	mov.f32 	%f43, 0f437C0000;
	fma.rm.f32 	%f44, %f41, %f43, %f42;
	add.f32 	%f45, %f44, 0fCB40007F;
	neg.f32 	%f46, %f45;
	fma.rn.f32 	%f47, %f39, 0f3FB8AA3B, %f46;
	fma.rn.f32 	%f48, %f39, 0f32A57060, %f47;
	mov.b32 	%r34, %f44;
	shl.b32 	%r35, %r34, 23;
	mov.b32 	%f49, %r35;
	ex2.approx.ftz.f32 	%f50, %f48;
	mul.f32 	%f51, %f50, %f49;
	mul.f32 	%f52, %f365, %f51;
	sub.f32 	%f53, %f38, %f364;
	fma.rn.f32 	%f54, %f53, 0f3BBB989D, 0f3F000000;
	cvt.sat.f32.f32 	%f55, %f54;
	fma.rm.f32 	%f56, %f55, %f43, %f42;
	add.f32 	%f57, %f56, 0fCB40007F;
	neg.f32 	%f58, %f57;
	fma.rn.f32 	%f59, %f53, 0f3FB8AA3B, %f58;
	fma.rn.f32 	%f60, %f53, 0f32A57060, %f59;
	mov.b32 	%r36, %f56;
	shl.b32 	%r37, %r36, 23;
	mov.b32 	%f61, %r37;
	ex2.approx.ftz.f32 	%f62, %f60;
	fma.rn.f32 	%f365, %f62, %f61, %f52;
	add.s32 	%r120, %r120, %r122;
	add.s64 	%rd34, %rd34, %rd5;
	add.s32 	%r118, %r118, 1;
	setp.ne.s32 	%p4, %r118, 0;
	mov.f32 	%f353, %f364;
	@%p4 bra 	$L__BB5_3;
$L__BB5_4:
	setp.lt.u32 	%p5, %r4, 3;
	@%p5 bra 	$L__BB5_6;
$L__BB5_5:
	cvt.u64.u32 	%rd15, %r120;
	add.s64 	%rd16, %rd15, %rd2;
	shl.b64 	%rd17, %rd16, 2;
	add.s64 	%rd18, %rd1, %rd17;
	ld.global.f32 	%f63, [%rd18];
	max.f32 	%f64, %f364, %f63;
	sub.f32 	%f65, %f364, %f64;
	fma.rn.f32 	%f66, %f65, 0f3BBB989D, 0f3F000000;
	cvt.sat.f32.f32 	%f67, %f66;
	mov.f32 	%f68, 0f4B400001;
	mov.f32 	%f69, 0f437C0000;
	fma.rm.f32 	%f70, %f67, %f69, %f68;
	add.f32 	%f71, %f70, 0fCB40007F;
	neg.f32 	%f72, %f71;
	fma.rn.f32 	%f73, %f65, 0f3FB8AA3B, %f72;
	fma.rn.f32 	%f74, %f65, 0f32A57060, %f73;
	mov.b32 	%r38, %f70;
	shl.b32 	%r39, %r38, 23;
	mov.b32 	%f75, %r39;
	ex2.approx.ftz.f32 	%f76, %f74;
	mul.f32 	%f77, %f76, %f75;
	mul.f32 	%f78, %f365, %f77;
	sub.f32 	%f79, %f63, %f64;
	fma.rn.f32 	%f80, %f79, 0f3BBB989D, 0f3F000000;
	cvt.sat.f32.f32 	%f81, %f80;
	fma.rm.f32 	%f82, %f81, %f69, %f68;
	add.f32 	%f83, %f82, 0fCB40007F;
	neg.f32 	%f84, %f83;
	fma.rn.f32 	%f85, %f79, 0f3FB8AA3B, %f84;
	fma.rn.f32 	%f86, %f79, 0f32A57060, %f85;
	mov.b32 	%r40, %f82;
	shl.b32 	%r41, %r40, 23;
	mov.b32 	%f87, %r41;
	ex2.approx.ftz.f32 	%f88, %f86;
	fma.rn.f32 	%f89, %f88, %f87, %f78;
	add.s32 	%r42, %r120, %r122;
	cvt.u64.u32 	%rd19, %r42;
	add.s64 	%rd20, %rd19, %rd2;
	shl.b64 	%rd21, %rd20, 2;
	add.s64 	%rd22, %rd1, %rd21;
	ld.global.f32 	%f90, [%rd22];
	max.f32 	%f91, %f64, %f90;
	sub.f32 	%f92, %f64, %f91;
	fma.rn.f32 	%f93, %f92, 0f3BBB989D, 0f3F000000;
	cvt.sat.f32.f32 	%f94, %f93;
	fma.rm.f32 	%f95, %f94, %f69, %f68;
	add.f32 	%f96, %f95, 0fCB40007F;
	neg.f32 	%f97, %f96;
	fma.rn.f32 	%f98, %f92, 0f3FB8AA3B, %f97;
	fma.rn.f32 	%f99, %f92, 0f32A57060, %f98;
	mov.b32 	%r43, %f95;
	shl.b32 	%r44, %r43, 23;
	mov.b32 	%f100, %r44;
	ex2.approx.ftz.f32 	%f101, %f99;
	mul.f32 	%f102, %f101, %f100;
	mul.f32 	%f103, %f89, %f102;
	sub.f32 	%f104, %f90, %f91;
	fma.rn.f32 	%f105, %f104, 0f3BBB989D, 0f3F000000;
	cvt.sat.f32.f32 	%f106, %f105;
	fma.rm.f32 	%f107, %f106, %f69, %f68;
	add.f32 	%f108, %f107, 0fCB40007F;
	neg.f32 	%f109, %f108;
	fma.rn.f32 	%f110, %f104, 0f3FB8AA3B, %f109;
	fma.rn.f32 	%f111, %f104, 0f32A57060, %f110;
	mov.b32 	%r45, %f107;
	shl.b32 	%r46, %r45, 23;
	mov.b32 	%f112, %r46;
	ex2.approx.ftz.f32 	%f113, %f111;
	fma.rn.f32 	%f114, %f113, %f112, %f103;
	add.s32 	%r47, %r42, %r122;
	cvt.u64.u32 	%rd23, %r47;
	add.s64 	%rd24, %rd23, %rd2;
	shl.b64 	%rd25, %rd24, 2;
	add.s64 	%rd26, %rd1, %rd25;
	ld.global.f32 	%f115, [%rd26];
	max.f32 	%f116, %f91, %f115;
	sub.f32 	%f117, %f91, %f116;
	fma.rn.f32 	%f118, %f117, 0f3BBB989D, 0f3F000000;
	cvt.sat.f32.f32 	%f119, %f118;
	fma.rm.f32 	%f120, %f119, %f69, %f68;
	add.f32 	%f121, %f120, 0fCB40007F;
	neg.f32 	%f122, %f121;
	fma.rn.f32 	%f123, %f117, 0f3FB8AA3B, %f122;
	fma.rn.f32 	%f124, %f117, 0f32A57060, %f123;
	mov.b32 	%r48, %f120;
	shl.b32 	%r49, %r48, 23;
	mov.b32 	%f125, %r49;
	ex2.approx.ftz.f32 	%f126, %f124;
	mul.f32 	%f127, %f126, %f125;
	mul.f32 	%f128, %f114, %f127;
	sub.f32 	%f129, %f115, %f116;
	fma.rn.f32 	%f130, %f129, 0f3BBB989D, 0f3F000000;
	cvt.sat.f32.f32 	%f131, %f130;
	fma.rm.f32 	%f132, %f131, %f69, %f68;
	add.f32 	%f133, %f132, 0fCB40007F;
	neg.f32 	%f134, %f133;
	fma.rn.f32 	%f135, %f129, 0f3FB8AA3B, %f134;
	fma.rn.f32 	%f136, %f129, 0f32A57060, %f135;
	mov.b32 	%r50, %f132;
	shl.b32 	%r51, %r50, 23;
	mov.b32 	%f137, %r51;
	ex2.approx.ftz.f32 	%f138, %f136;
	fma.rn.f32 	%f139, %f138, %f137, %f128;
	add.s32 	%r52, %r47, %r122;
	cvt.u64.u32 	%rd27, %r52;
	add.s64 	%rd28, %rd27, %rd2;
	shl.b64 	%rd29, %rd28, 2;
	add.s64 	%rd30, %rd1, %rd29;
	ld.global.f32 	%f140, [%rd30];
	max.f32 	%f364, %f116, %f140;
	sub.f32 	%f141, %f116, %f364;
	fma.rn.f32 	%f142, %f141, 0f3BBB989D, 0f3F000000;
	cvt.sat.f32.f32 	%f143, %f142;
	fma.rm.f32 	%f144, %f143, %f69, %f68;
	add.f32 	%f145, %f144, 0fCB40007F;
	neg.f32 	%f146, %f145;
	fma.rn.f32 	%f147, %f141, 0f3FB8AA3B, %f146;
	fma.rn.f32 	%f148, %f141, 0f32A57060, %f147;
	mov.b32 	%r53, %f144;
	shl.b32 	%r54, %r53, 23;
	mov.b32 	%f149, %r54;
	ex2.approx.ftz.f32 	%f150, %f148;
	mul.f32 	%f151, %f150, %f149;
	mul.f32 	%f152, %f139, %f151;
	sub.f32 	%f153, %f140, %f364;
	fma.rn.f32 	%f154, %f153, 0f3BBB989D, 0f3F000000;
	cvt.sat.f32.f32 	%f155, %f154;
	fma.rm.f32 	%f156, %f155, %f69, %f68;
	add.f32 	%f157, %f156, 0fCB40007F;
	neg.f32 	%f158, %f157;
	fma.rn.f32 	%f159, %f153, 0f3FB8AA3B, %f158;
	fma.rn.f32 	%f160, %f153, 0f32A57060, %f159;
	mov.b32 	%r55, %f156;
	shl.b32 	%r56, %r55, 23;
	mov.b32 	%f161, %r56;
	ex2.approx.ftz.f32 	%f162, %f160;
	fma.rn.f32 	%f365, %f162, %f161, %f152;
	add.s32 	%r120, %r52, %r122;
	setp.lt.s32 	%p6, %r120, %r3;
	@%p6 bra 	$L__BB5_5;
$L__BB5_6:
	shl.b32 	%r57, %r1, 2;
	mov.u32 	%r58, shmem;
	add.s32 	%r13, %r58, %r57;
	st.shared.f32 	[%r13], %f364;
	shl.b32 	%r59, %r122, 2;
	add.s32 	%r14, %r13, %r59;
	st.shared.f32 	[%r14], %f365;
	setp.lt.u32 	%p7, %r122, 64;
	@%p7 bra 	$L__BB5_10;
$L__BB5_7:
	shr.u32 	%r16, %r122, 1;
	bar.sync 	0;
	setp.ge.u32 	%p8, %r1, %r16;
	@%p8 bra 	$L__BB5_9;
	shl.b32 	%r60, %r16, 2;
	add.s32 	%r61, %r13, %r60;
	ld.shared.f32 	%f163, [%r61];
	add.s32 	%r62, %r14, %r60;
	ld.shared.f32 	%f164, [%r62];
	max.f32 	%f17, %f364, %f163;
	sub.f32 	%f165, %f364, %f17;
	fma.rn.f32 	%f166, %f165, 0f3BBB989D, 0f3F000000;
	cvt.sat.f32.f32 	%f167, %f166;
	mov.f32 	%f168, 0f4B400001;
	mov.f32 	%f169, 0f437C0000;
	fma.rm.f32 	%f170, %f167, %f169, %f168;
	add.f32 	%f171, %f170, 0fCB40007F;
	neg.f32 	%f172, %f171;
	fma.rn.f32 	%f173, %f165, 0f3FB8AA3B, %f172;
	fma.rn.f32 	%f174, %f165, 0f32A57060, %f173;
	mov.b32 	%r63, %f170;
	shl.b32 	%r64, %r63, 23;
	mov.b32 	%f175, %r64;
	ex2.approx.ftz.f32 	%f176, %f174;
	mul.f32 	%f177, %f176, %f175;
	sub.f32 	%f178, %f163, %f17;
	fma.rn.f32 	%f179, %f178, 0f3BBB989D, 0f3F000000;
	cvt.sat.f32.f32 	%f180, %f179;
	fma.rm.f32 	%f181, %f180, %f169, %f168;
	add.f32 	%f182, %f181, 0fCB40007F;
	neg.f32 	%f183, %f182;
	fma.rn.f32 	%f184, %f178, 0f3FB8AA3B, %f183;
	fma.rn.f32 	%f185, %f178, 0f32A57060, %f184;
	mov.b32 	%r65, %f181;
	shl.b32 	%r66, %r65, 23;
	mov.b32 	%f186, %r66;
	ex2.approx.ftz.f32 	%f187, %f185;
	mul.f32 	%f188, %f187, %f186;
	mul.f32 	%f189, %f164, %f188;
	fma.rn.f32 	%f365, %f365, %f177, %f189;
	st.shared.f32 	[%r13], %f17;
	st.shared.f32 	[%r14], %f365;
	mov.f32 	%f364, %f17;
$L__BB5_9:
	setp.gt.u32 	%p9, %r122, 127;
	mov.u32 	%r122, %r16;
	@%p9 bra 	$L__BB5_7;
$L__BB5_10:
	setp.gt.u32 	%p10, %r1, 31;
	@%p10 bra 	$L__BB5_16;
	mov.b32 	%r67, %f364;
	shfl.sync.down.b32	%r68|%p11, %r67, 16, 31, -1;
	mov.b32 	%f190, %r68;
	mov.b32 	%r69, %f365;
	shfl.sync.down.b32	%r70|%p12, %r69, 16, 31, -1;
	mov.b32 	%f191, %r70;
	max.f32 	%f192, %f364, %f190;
	sub.f32 	%f193, %f364, %f192;
	fma.rn.f32 	%f194, %f193, 0f3BBB989D, 0f3F000000;
	cvt.sat.f32.f32 	%f195, %f194;
	mov.f32 	%f196, 0f4B400001;
	mov.f32 	%f197, 0f437C0000;
	fma.rm.f32 	%f198, %f195, %f197, %f196;
	add.f32 	%f199, %f198, 0fCB40007F;
	neg.f32 	%f200, %f199;
	fma.rn.f32 	%f201, %f193, 0f3FB8AA3B, %f200;
	fma.rn.f32 	%f202, %f193, 0f32A57060, %f201;
	mov.b32 	%r71, %f198;
	shl.b32 	%r72, %r71, 23;
	mov.b32 	%f203, %r72;
	ex2.approx.ftz.f32 	%f204, %f202;
	mul.f32 	%f205, %f204, %f203;
	sub.f32 	%f206, %f190, %f192;
	fma.rn.f32 	%f207, %f206, 0f3BBB989D, 0f3F000000;
	cvt.sat.f32.f32 	%f208, %f207;
	fma.rm.f32 	%f209, %f208, %f197, %f196;
	add.f32 	%f210, %f209, 0fCB40007F;
	neg.f32 	%f211, %f210;
	fma.rn.f32 	%f212, %f206, 0f3FB8AA3B, %f211;
	fma.rn.f32 	%f213, %f206, 0f32A57060, %f212;
	mov.b32 	%r73, %f209;
	shl.b32 	%r74, %r73, 23;
	mov.b32 	%f214, %r74;
	ex2.approx.ftz.f32 	%f215, %f213;
	mul.f32 	%f216, %f215, %f214;
	mul.f32 	%f217, %f216, %f191;
	fma.rn.f32 	%f218, %f365, %f205, %f217;
	mov.b32 	%r75, %f192;
	shfl.sync.down.b32	%r76|%p13, %r75, 8, 31, -1;
	mov.b32 	%f219, %r76;
	mov.b32 	%r77, %f218;
	shfl.sync.down.b32	%r78|%p14, %r77, 8, 31, -1;
	mov.b32 	%f220, %r78;
	max.f32 	%f221, %f192, %f219;
	sub.f32 	%f222, %f192, %f221;
	fma.rn.f32 	%f223, %f222, 0f3BBB989D, 0f3F000000;
	cvt.sat.f32.f32 	%f224, %f223;
	fma.rm.f32 	%f225, %f224, %f197, %f196;
	add.f32 	%f226, %f225, 0fCB40007F;
	neg.f32 	%f227, %f226;
	fma.rn.f32 	%f228, %f222, 0f3FB8AA3B, %f227;
	fma.rn.f32 	%f229, %f222, 0f32A57060, %f228;
	mov.b32 	%r79, %f225;
	shl.b32 	%r80, %r79, 23;
	mov.b32 	%f230, %r80;
	ex2.approx.ftz.f32 	%f231, %f229;
	mul.f32 	%f232, %f231, %f230;
	sub.f32 	%f233, %f219, %f221;
	fma.rn.f32 	%f234, %f233, 0f3BBB989D, 0f3F000000;
	cvt.sat.f32.f32 	%f235, %f234;
	fma.rm.f32 	%f236, %f235, %f197, %f196;
	add.f32 	%f237, %f236, 0fCB40007F;
	neg.f32 	%f238, %f237;
	fma.rn.f32 	%f239, %f233, 0f3FB8AA3B, %f238;
	fma.rn.f32 	%f240, %f233, 0f32A57060, %f239;
	mov.b32 	%r81, %f236;
	shl.b32 	%r82, %r81, 23;
	mov.b32 	%f241, %r82;
	ex2.approx.ftz.f32 	%f242, %f240;
	mul.f32 	%f243, %f242, %f241;
	mul.f32 	%f244, %f243, %f220;
	fma.rn.f32 	%f245, %f218, %f232, %f244;
	mov.b32 	%r83, %f221;
	shfl.sync.down.b32	%r84|%p15, %r83, 4, 31, -1;
	mov.b32 	%f246, %r84;
	mov.b32 	%r85, %f245;
	shfl.sync.down.b32	%r86|%p16, %r85, 4, 31, -1;
	mov.b32 	%f247, %r86;
	max.f32 	%f248, %f221, %f246;
	sub.f32 	%f249, %f221, %f248;
	fma.rn.f32 	%f250, %f249, 0f3BBB989D, 0f3F000000;
	cvt.sat.f32.f32 	%f251, %f250;
	fma.rm.f32 	%f252, %f251, %f197, %f196;
	add.f32 	%f253, %f252, 0fCB40007F;
	neg.f32 	%f254, %f253;
	fma.rn.f32 	%f255, %f249, 0f3FB8AA3B, %f254;
	fma.rn.f32 	%f256, %f249, 0f32A57060, %f255;
	mov.b32 	%r87, %f252;
	shl.b32 	%r88, %r87, 23;
	mov.b32 	%f257, %r88;
	ex2.approx.ftz.f32 	%f258, %f256;
	mul.f32 	%f259, %f258, %f257;
	sub.f32 	%f260, %f246, %f248;
	fma.rn.f32 	%f261, %f260, 0f3BBB989D, 0f3F000000;
	cvt.sat.f32.f32 	%f262, %f261;
	fma.rm.f32 	%f263, %f262, %f197, %f196;
	add.f32 	%f264, %f263, 0fCB40007F;
	neg.f32 	%f265, %f264;
	fma.rn.f32 	%f266, %f260, 0f3FB8AA3B, %f265;
	fma.rn.f32 	%f267, %f260, 0f32A57060, %f266;
	mov.b32 	%r89, %f263;
	shl.b32 	%r90, %r89, 23;
	mov.b32 	%f268, %r90;
	ex2.approx.ftz.f32 	%f269, %f267;
	mul.f32 	%f270, %f269, %f268;
	mul.f32 	%f271, %f270, %f247;
	fma.rn.f32 	%f272, %f245, %f259, %f271;
	mov.b32 	%r91, %f248;
	shfl.sync.down.b32	%r92|%p17, %r91, 2, 31, -1;
	mov.b32 	%f273, %r92;
	mov.b32 	%r93, %f272;
	shfl.sync.down.b32	%r94|%p18, %r93, 2, 31, -1;
	mov.b32 	%f274, %r94;
	max.f32 	%f275, %f248, %f273;
	sub.f32 	%f276, %f248, %f275;
	fma.rn.f32 	%f277, %f276, 0f3BBB989D, 0f3F000000;
	cvt.sat.f32.f32 	%f278, %f277;
	fma.rm.f32 	%f279, %f278, %f197, %f196;
	add.f32 	%f280, %f279, 0fCB40007F;
	neg.f32 	%f281, %f280;
	fma.rn.f32 	%f282, %f276, 0f3FB8AA3B, %f281;
	fma.rn.f32 	%f283, %f276, 0f32A57060, %f282;
	mov.b32 	%r95, %f279;
	shl.b32 	%r96, %r95, 23;
	mov.b32 	%f284, %r96;
	ex2.approx.ftz.f32 	%f285, %f283;
	mul.f32 	%f286, %f285, %f284;
	sub.f32 	%f287, %f273, %f275;
	fma.rn.f32 	%f288, %f287, 0f3BBB989D, 0f3F000000;
	cvt.sat.f32.f32 	%f289, %f288;
	fma.rm.f32 	%f290, %f289, %f197, %f196;
	add.f32 	%f291, %f290, 0fCB40007F;
	neg.f32 	%f292, %f291;
	fma.rn.f32 	%f293, %f287, 0f3FB8AA3B, %f292;
	fma.rn.f32 	%f294, %f287, 0f32A57060, %f293;
	mov.b32 	%r97, %f290;
	shl.b32 	%r98, %r97, 23;
	mov.b32 	%f295, %r98;
	ex2.approx.ftz.f32 	%f296, %f294;
	mul.f32 	%f297, %f296, %f295;
	mul.f32 	%f298, %f297, %f274;
	fma.rn.f32 	%f299, %f272, %f286, %f298;
	mov.b32 	%r99, %f275;
	shfl.sync.down.b32	%r100|%p19, %r99, 1, 31, -1;
	mov.b32 	%f300, %r100;
	mov.b32 	%r101, %f299;
	shfl.sync.down.b32	%r102|%p20, %r101, 1, 31, -1;
	mov.b32 	%f301, %r102;
	max.f32 	%f23, %f275, %f300;
	sub.f32 	%f302, %f275, %f23;
	fma.rn.f32 	%f303, %f302, 0f3BBB989D, 0f3F000000;
	cvt.sat.f32.f32 	%f304, %f303;
	fma.rm.f32 	%f305, %f304, %f197, %f196;
	add.f32 	%f306, %f305, 0fCB40007F;
	neg.f32 	%f307, %f306;
	fma.rn.f32 	%f308, %f302, 0f3FB8AA3B, %f307;
	fma.rn.f32 	%f309, %f302, 0f32A57060, %f308;
	mov.b32 	%r103, %f305;
	shl.b32 	%r104, %r103, 23;
	mov.b32 	%f310, %r104;
	ex2.approx.ftz.f32 	%f311, %f309;
	mul.f32 	%f312, %f311, %f310;
	sub.f32 	%f313, %f300, %f23;
	fma.rn.f32 	%f314, %f313, 0f3BBB989D, 0f3F000000;
	cvt.sat.f32.f32 	%f315, %f314;
	fma.rm.f32 	%f316, %f315, %f197, %f196;
	add.f32 	%f317, %f316, 0fCB40007F;
	neg.f32 	%f318, %f317;
	fma.rn.f32 	%f319, %f313, 0f3FB8AA3B, %f318;
	fma.rn.f32 	%f320, %f313, 0f32A57060, %f319;
	mov.b32 	%r105, %f316;
	shl.b32 	%r106, %r105, 23;
	mov.b32 	%f321, %r106;
	ex2.approx.ftz.f32 	%f322, %f320;
	mul.f32 	%f323, %f322, %f321;
	mul.f32 	%f324, %f323, %f301;
	fma.rn.f32 	%f24, %f299, %f312, %f324;
	setp.ne.s32 	%p21, %r1, 0;
	@%p21 bra 	$L__BB5_16;
	mov.u32 	%r107, %nctaid.x;
	setp.ne.s32 	%p22, %r107, 1;
	@%p22 bra 	$L__BB5_14;
	st.global.f32 	[%rd3], %f23;
	st.global.f32 	[%rd3+4], %f24;
	bra.uni 	$L__BB5_16;
$L__BB5_14:
	ld.global.v2.f32 	{%f368, %f369}, [%rd3];
$L__BB5_15:
	max.f32 	%f325, %f23, %f368;
	sub.f32 	%f326, %f23, %f325;
	fma.rn.f32 	%f327, %f326, 0f3BBB989D, 0f3F000000;
	cvt.sat.f32.f32 	%f328, %f327;
	mov.f32 	%f329, 0f4B400001;
	mov.f32 	%f330, 0f437C0000;
	fma.rm.f32 	%f331, %f328, %f330, %f329;
	add.f32 	%f332, %f331, 0fCB40007F;
	neg.f32 	%f333, %f332;
	fma.rn.f32 	%f334, %f326, 0f3FB8AA3B, %f333;
	fma.rn.f32 	%f335, %f326, 0f32A57060, %f334;
	mov.b32 	%r108, %f331;
	shl.b32 	%r109, %r108, 23;
	mov.b32 	%f336, %r109;
	ex2.approx.ftz.f32 	%f337, %f335;
	mul.f32 	%f338, %f337, %f336;
	sub.f32 	%f339, %f368, %f325;
	fma.rn.f32 	%f340, %f339, 0f3BBB989D, 0f3F000000;
	cvt.sat.f32.f32 	%f341, %f340;
	fma.rm.f32 	%f342, %f341, %f330, %f329;
	add.f32 	%f343, %f342, 0fCB40007F;
	neg.f32 	%f344, %f343;
	fma.rn.f32 	%f345, %f339, 0f3FB8AA3B, %f344;
	fma.rn.f32 	%f346, %f339, 0f32A57060, %f345;
	mov.b32 	%r110, %f342;
	shl.b32 	%r111, %r110, 23;
	mov.b32 	%f347, %r111;
	ex2.approx.ftz.f32 	%f348, %f346;
	mul.f32 	%f349, %f348, %f347;
	mul.f32 	%f350, %f369, %f349;
	fma.rn.f32 	%f351, %f24, %f338, %f350;
	mov.b32 	%r112, %f369;
	mov.b32 	%r113, %f368;
	mov.b64 	%rd31, {%r113, %r112};
	mov.b32 	%r114, %f351;
	mov.b32 	%r115, %f325;
	mov.b64 	%rd32, {%r115, %r114};
	atom.relaxed.global.cas.b64 	%rd33, [%rd3], %rd31, %rd32;
	setp.ne.s64 	%p23, %rd33, %rd31;
	mov.b64 	{%r116, %r117}, %rd33;
	mov.b32 	%f368, %r116;
	mov.b32 	%f369, %r117;
	@%p23 bra 	$L__BB5_15;
$L__BB5_16:
	ret;

}
	// .globl	_Z23softmax_v2_kernel_pass2PKfPfS0_iii
.visible .entry _Z23softmax_v2_kernel_pass2PKfPfS0_iii(
	.param .u64 .ptr .align 1 _Z23softmax_v2_kernel_pass2PKfPfS0_iii_param_0,
	.param .u64 .ptr .align 1 _Z23softmax_v2_kernel_pass2PKfPfS0_iii_param_1,
	.param .u64 .ptr .align 1 _Z23softmax_v2_kernel_pass2PKfPfS0_iii_param_2,
	.param .u32 _Z23softmax_v2_kernel_pass2PKfPfS0_iii_param_3,
	.param .u32 _Z23softmax_v2_kernel_pass2PKfPfS0_iii_param_4,
	.param .u32 _Z23softmax_v2_kernel_pass2PKfPfS0_iii_param_5
)
{
	.reg .pred 	%p<7>;
	.reg .b32 	%r<45>;
	.reg .b32 	%f<73>;
	.reg .b64 	%rd<39>;

	ld.param.u64 	%rd8, [_Z23softmax_v2_kernel_pass2PKfPfS0_iii_param_0];
	ld.param.u64 	%rd9, [_Z23softmax_v2_kernel_pass2PKfPfS0_iii_param_1];
	ld.param.u64 	%rd10, [_Z23softmax_v2_kernel_pass2PKfPfS0_iii_param_2];
	ld.param.u32 	%r12, [_Z23softmax_v2_kernel_pass2PKfPfS0_iii_param_4];
	ld.param.u32 	%r13, [_Z23softmax_v2_kernel_pass2PKfPfS0_iii_param_5];
	cvta.to.global.u64 	%rd1, %rd9;
	cvta.to.global.u64 	%rd2, %rd8;
	cvta.to.global.u64 	%rd11, %rd10;
	mov.u32 	%r44, %tid.x;
	mov.u32 	%r2, %ntid.x;
	mov.u32 	%r14, %ctaid.x;
	mov.u32 	%r15, %ctaid.y;
	mul.lo.s32 	%r16, %r13, %r14;
	mad.lo.s32 	%r17, %r12, %r15, %r16;
	cvt.s64.s32 	%rd3, %r17;
	shl.b32 	%r18, %r15, 1;
	mul.wide.u32 	%rd12, %r18, 4;
	add.s64 	%rd13, %rd11, %rd12;
	ld.global.f32 	%f1, [%rd13];
	ld.global.f32 	%f3, [%rd13+4];
	rcp.rn.f32 	%f2, %f3;
	sub.s32 	%r19, %r12, %r16;
	min.s32 	%r3, %r13, %r19;
	setp.ge.s32 	%p1, %r44, %r3;
	@%p1 bra 	$L__BB6_6;
	add.s32 	%r20, %r44, %r2;
	max.u32 	%r21, %r3, %r20;
	setp.lt.u32 	%p2, %r20, %r3;
	selp.u32 	%r22, 1, 0, %p2;
	add.s32 	%r23, %r20, %r22;
	sub.s32 	%r24, %r21, %r23;
	div.u32 	%r25, %r24, %r2;
	add.s32 	%r4, %r25, %r22;
	and.b32  	%r26, %r4, 3;
	setp.eq.s32 	%p3, %r26, 3;
	@%p3 bra 	$L__BB6_4;
	add.s32 	%r27, %r4, 1;
	and.b32  	%r28, %r27, 3;
	cvt.u64.u32 	%rd14, %r44;
	add.s64 	%rd15, %rd3, %rd14;
	shl.b64 	%rd38, %rd15, 2;
	mul.wide.u32 	%rd5, %r2, 4;
	neg.s32 	%r42, %r28;
	mad.lo.s32 	%r44, %r2, %r28, %r44;
$L__BB6_3:
	.pragma "nounroll";
	add.s64 	%rd16, %rd2, %rd38;
	ld.global.f32 	%f4, [%rd16];
	sub.f32 	%f5, %f4, %f1;
	fma.rn.f32 	%f6, %f5, 0f3BBB989D, 0f3F000000;
	cvt.sat.f32.f32 	%f7, %f6;
	mov.f32 	%f8, 0f4B400001;
	mov.f32 	%f9, 0f437C0000;
	fma.rm.f32 	%f10, %f7, %f9, %f8;
	add.f32 	%f11, %f10, 0fCB40007F;
	neg.f32 	%f12, %f11;
	fma.rn.f32 	%f13, %f5, 0f3FB8AA3B, %f12;
	fma.rn.f32 	%f14, %f5, 0f32A57060, %f13;
	mov.b32 	%r29, %f10;
	shl.b32 	%r30, %r29, 23;
	mov.b32 	%f15, %r30;
	ex2.approx.ftz.f32 	%f16, %f14;
	mul.f32 	%f17, %f16, %f15;
	mul.f32 	%f18, %f2, %f17;
	add.s64 	%rd17, %rd1, %rd38;
	st.global.f32 	[%rd17], %f18;
	add.s64 	%rd38, %rd38, %rd5;
	add.s32 	%r42, %r42, 1;
	setp.ne.s32 	%p4, %r42, 0;
	@%p4 bra 	$L__BB6_3;
$L__BB6_4:
	setp.lt.u32 	%p5, %r4, 3;
	@%p5 bra 	$L__BB6_6;
$L__BB6_5:
	cvt.u64.u32 	%rd18, %r44;
	add.s64 	%rd19, %rd18, %rd3;
	shl.b64 	%rd20, %rd19, 2;
	add.s64 	%rd21, %rd2, %rd20;
	ld.global.f32 	%f19, [%rd21];
	sub.f32 	%f20, %f19, %f1;
	fma.rn.f32 	%f21, %f20, 0f3BBB989D, 0f3F000000;
	cvt.sat.f32.f32 	%f22, %f21;
	mov.f32 	%f23, 0f4B400001;
	mov.f32 	%f24, 0f437C0000;
	fma.rm.f32 	%f25, %f22, %f24, %f23;
	add.f32 	%f26, %f25, 0fCB40007F;
	neg.f32 	%f27, %f26;
	fma.rn.f32 	%f28, %f20, 0f3FB8AA3B, %f27;
	fma.rn.f32 	%f29, %f20, 0f32A57060, %f28;
	mov.b32 	%r31, %f25;
	shl.b32 	%r32, %r31, 23;
	mov.b32 	%f30, %r32;
	ex2.approx.ftz.f32 	%f31, %f29;
	mul.f32 	%f32, %f31, %f30;
	mul.f32 	%f33, %f2, %f32;
	add.s64 	%rd22, %rd1, %rd20;
	st.global.f32 	[%rd22], %f33;
	add.s32 	%r33, %r44, %r2;
	cvt.u64.u32 	%rd23, %r33;
	add.s64 	%rd24, %rd23, %rd3;
	shl.b64 	%rd25, %rd24, 2;
	add.s64 	%rd26, %rd2, %rd25;
	ld.global.f32 	%f34, [%rd26];
	sub.f32 	%f35, %f34, %f1;
	fma.rn.f32 	%f36, %f35, 0f3BBB989D, 0f3F000000;
	cvt.sat.f32.f32 	%f37, %f36;
	fma.rm.f32 	%f38, %f37, %f24, %f23;
	add.f32 	%f39, %f38, 0fCB40007F;
	neg.f32 	%f40, %f39;
	fma.rn.f32 	%f41, %f35, 0f3FB8AA3B, %f40;
	fma.rn.f32 	%f42, %f35, 0f32A57060, %f41;
	mov.b32 	%r34, %f38;
	shl.b32 	%r35, %r34, 23;
	mov.b32 	%f43, %r35;
	ex2.approx.ftz.f32 	%f44, %f42;
	mul.f32 	%f45, %f44, %f43;
	mul.f32 	%f46, %f2, %f45;
	add.s64 	%rd27, %rd1, %rd25;
	st.global.f32 	[%rd27], %f46;
	add.s32 	%r36, %r33, %r2;
	cvt.u64.u32 	%rd28, %r36;
	add.s64 	%rd29, %rd28, %rd3;
	shl.b64 	%rd30, %rd29, 2;
	add.s64 	%rd31, %rd2, %rd30;
	ld.global.f32 	%f47, [%rd31];
	sub.f32 	%f48, %f47, %f1;
	fma.rn.f32 	%f49, %f48, 0f3BBB989D, 0f3F000000;
	cvt.sat.f32.f32 	%f50, %f49;
	fma.rm.f32 	%f51, %f50, %f24, %f23;
	add.f32 	%f52, %f51, 0fCB40007F;
	neg.f32 	%f53, %f52;
	fma.rn.f32 	%f54, %f48, 0f3FB8AA3B, %f53;
	fma.rn.f32 	%f55, %f48, 0f32A57060, %f54;
	mov.b32 	%r37, %f51;
	shl.b32 	%r38, %r37, 23;
	mov.b32 	%f56, %r38;
	ex2.approx.ftz.f32 	%f57, %f55;
	mul.f32 	%f58, %f57, %f56;
	mul.f32 	%f59, %f2, %f58;
	add.s64 	%rd32, %rd1, %rd30;
	st.global.f32 	[%rd32], %f59;
	add.s32 	%r39, %r36, %r2;
	cvt.u64.u32 	%rd33, %r39;
	add.s64 	%rd34, %rd33, %rd3;
	shl.b64 	%rd35, %rd34, 2;
	add.s64 	%rd36, %rd2, %rd35;
	ld.global.f32 	%f60, [%rd36];
	sub.f32 	%f61, %f60, %f1;
	fma.rn.f32 	%f62, %f61, 0f3BBB989D, 0f3F000000;
	cvt.sat.f32.f32 	%f63, %f62;
	fma.rm.f32 	%f64, %f63, %f24, %f23;
	add.f32 	%f65, %f64, 0fCB40007F;
	neg.f32 	%f66, %f65;
	fma.rn.f32 	%f67, %f61, 0f3FB8AA3B, %f66;
	fma.rn.f32 	%f68, %f61, 0f32A57060, %f67;
	mov.b32 	%r40, %f64;
	shl.b32 	%r41, %r40, 23;
	mov.b32 	%f69, %r41;
	ex2.approx.ftz.f32 	%f70, %f68;
	mul.f32 	%f71, %f70, %f69;
	mul.f32 	%f72, %f2, %f71;
	add.s64 	%rd37, %rd1, %rd35;
	st.global.f32 	[%rd37], %f72;
	add.s32 	%r44, %r39, %r2;
	setp.lt.s32 	%p6, %r44, %r3;
	@%p6 bra 	$L__BB6_5;
$L__BB6_6:
	ret;

}


// ===== COMPILED SASS (sm_100) =====

	.target	sm_100

	.elftype	@"ET_EXEC"


//--------------------- .note.nv.tkinfo           --------------------------
	.section	.note.nv.tkinfo,"",@"SHT_NOTE"
	.sectionflags	@"SHF_NOTE_NV_TKINFO"
	.tkinfo
        /*0018*/ 	.word	0x00000002
        /*0030*/ 	.string	""
        /*0030*/ 	.string	"ptxas"
        /*0030*/ 	.string	"Cuda compilation tools, release 13.0, V13.0.88"
        /*0030*/ 	.string	"Build cuda_13.0.r13.0/compiler.36424714_0"
        /*0030*/ 	.string	"-arch sm_100 -m 64 "



//--------------------- .note.nv.cuinfo           --------------------------
	.section	.note.nv.cuinfo,"",@"SHT_NOTE"
	.sectionflags	@"SHF_NOTE_NV_CUINFO"
        /*0018*/ 	.short	0x0002
        /*001a*/ 	.short	0x0064
        /*001c*/ 	.short	0x0082
	.zero		2


//--------------------- .nv.info                  --------------------------
	.section	.nv.info,"",@"SHT_CUDA_INFO"
	.align	4


	//----- nvinfo : EIATTR_REGCOUNT
	.align		4
        /*0000*/ 	.byte	0x04, 0x2f
        /*0002*/ 	.short	(.L_1 - .L_0)
	.align		4
.L_0:
        /*0004*/ 	.word	index@(_Z4fillPfif)
        /*0008*/ 	.word	0x0000000a


	//----- nvinfo : EIATTR_FRAME_SIZE
	.align		4
.L_1:
        /*000c*/ 	.byte	0x04, 0x11
        /*000e*/ 	.short	(.L_3 - .L_2)
	.align		4
.L_2:
        /*0010*/ 	.word	index@(_Z4fillPfif)
        /*0014*/ 	.word	0x00000000


	//----- nvinfo : EIATTR_REGCOUNT
	.align		4
.L_3:
        /*0018*/ 	.byte	0x04, 0x2f
        /*001a*/ 	.short	(.L_5 - .L_4)
	.align		4
.L_4:
        /*001c*/ 	.word	index@(_Z23softmax_v1_kernel_pass1PKfPfiii)
        /*0020*/ 	.word	0x00000017


	//----- nvinfo : EIATTR_FRAME_SIZE
	.align		4
.L_5:
        /*0024*/ 	.byte	0x04, 0x11
        /*0026*/ 	.short	(.L_7 - .L_6)
	.align		4
.L_6:
        /*0028*/ 	.word	index@(_Z23softmax_v1_kernel_pass1PKfPfiii)
        /*002c*/ 	.word	0x00000000


	//----- nvinfo : EIATTR_REGCOUNT
	.align		4
.L_7:
        /*0030*/ 	.byte	0x04, 0x2f
        /*0032*/ 	.short	(.L_9 - .L_8)
	.align		4
.L_8:
        /*0034*/ 	.word	index@(_Z23softmax_v1_kernel_pass2PKfPfS1_S1_iii)
        /*0038*/ 	.word	0x0000001e


	//----- nvinfo : EIATTR_FRAME_SIZE
	.align		4
.L_9:
        /*003c*/ 	.byte	0x04, 0x11
        /*003e*/ 	.short	(.L_11 - .L_10)
	.align		4
.L_10:
        /*0040*/ 	.word	index@(_Z23softmax_v1_kernel_pass2PKfPfS1_S1_iii)
        /*0044*/ 	.word	0x00000000


	//----- nvinfo : EIATTR_REGCOUNT
	.align		4
.L_11:
        /*0048*/ 	.byte	0x04, 0x2f
        /*004a*/ 	.short	(.L_13 - .L_12)
	.align		4
.L_12:
        /*004c*/ 	.word	index@(_Z23softmax_v1_kernel_pass3PfS_iii)
        /*0050*/ 	.word	0x00000014


	//----- nvinfo : EIATTR_FRAME_SIZE
	.align		4
.L_13:
        /*0054*/ 	.byte	0x04, 0x11
        /*0056*/ 	.short	(.L_15 - .L_14)
	.align		4
.L_14:
        /*0058*/ 	.word	index@($__internal_1_$__cuda_sm20_rcp_rn_f32_slowpath)
        /*005c*/ 	.word	0x00000000


	//----- nvinfo : EIATTR_FRAME_SIZE
	.align		4
.L_15:
        /*0060*/ 	.byte	0x04, 0x11
        /*0062*/ 	.short	(.L_17 - .L_16)
	.align		4
.L_16:
        /*0064*/ 	.word	index@(_Z23softmax_v1_kernel_pass3PfS_iii)
        /*0068*/ 	.word	0x00000000


	//----- nvinfo : EIATTR_REGCOUNT
	.align		4
.L_17:
        /*006c*/ 	.byte	0x04, 0x2f
        /*006e*/ 	.short	(.L_19 - .L_18)
	.align		4
.L_18:
        /*0070*/ 	.word	index@(_Z23softmax_v2_kernel_setupPfi)
        /*0074*/ 	.word	0x0000000a


	//----- nvinfo : EIATTR_FRAME_SIZE
	.align		4
.L_19:
        /*0078*/ 	.byte	0x04, 0x11
        /*007a*/ 	.short	(.L_21 - .L_20)
	.align		4
.L_20:
        /*007c*/ 	.word	index@(_Z23softmax_v2_kernel_setupPfi)
        /*0080*/ 	.word	0x00000000


	//----- nvinfo : EIATTR_REGCOUNT
	.align		4
.L_21:
        /*0084*/ 	.byte	0x04, 0x2f
        /*0086*/ 	.short	(.L_23 - .L_22)
	.align		4
.L_22:
        /*0088*/ 	.word	index@(_Z23softmax_v2_kernel_pass1PKfPfiii)
        /*008c*/ 	.word	0x0000001d


	//----- nvinfo : EIATTR_FRAME_SIZE
	.align		4
.L_23:
        /*0090*/ 	.byte	0x04, 0x11
        /*0092*/ 	.short	(.L_25 - .L_24)
	.align		4
.L_24:
        /*0094*/ 	.word	index@(_Z23softmax_v2_kernel_pass1PKfPfiii)
        /*0098*/ 	.word	0x00000000


	//----- nvinfo : EIATTR_REGCOUNT
	.align		4
.L_25:
        /*009c*/ 	.byte	0x04, 0x2f
        /*009e*/ 	.short	(.L_27 - .L_26)
	.align		4
.L_26:
        /*00a0*/ 	.word	index@(_Z23softmax_v2_kernel_pass2PKfPfS0_iii)
        /*00a4*/ 	.word	0x00000017


	//----- nvinfo : EIATTR_FRAME_SIZE
	.align		4
.L_27:
        /*00a8*/ 	.byte	0x04, 0x11
        /*00aa*/ 	.short	(.L_29 - .L_28)
	.align		4
.L_28:
        /*00ac*/ 	.word	index@($__internal_0_$__cuda_sm20_rcp_rn_f32_slowpath)
        /*00b0*/ 	.word	0x00000000


	//----- nvinfo : EIATTR_FRAME_SIZE
	.align		4
.L_29:
        /*00b4*/ 	.byte	0x04, 0x11
        /*00b6*/ 	.short	(.L_31 - .L_30)
	.align		4
.L_30:
        /*00b8*/ 	.word	index@(_Z23softmax_v2_kernel_pass2PKfPfS0_iii)
        /*00bc*/ 	.word	0x00000000


	//----- nvinfo : EIATTR_MIN_STACK_SIZE
	.align		4
.L_31:
        /*00c0*/ 	.byte	0x04, 0x12
        /*00c2*/ 	.short	(.L_33 - .L_32)
	.align		4
.L_32:
        /*00c4*/ 	.word	index@(_Z23softmax_v2_kernel_pass2PKfPfS0_iii)
        /*00c8*/ 	.word	0x00000000


	//----- nvinfo : EIATTR_MIN_STACK_SIZE
	.align		4
.L_33:
        /*00cc*/ 	.byte	0x04, 0x12
        /*00ce*/ 	.short	(.L_35 - .L_34)
	.align		4
.L_34:
        /*00d0*/ 	.word	index@(_Z23softmax_v2_kernel_pass1PKfPfiii)
        /*00d4*/ 	.word	0x00000000


	//----- nvinfo : EIATTR_MIN_STACK_SIZE
	.align		4
.L_35:
        /*00d8*/ 	.byte	0x04, 0x12
        /*00da*/ 	.short	(.L_37 - .L_36)
	.align		4
.L_36:
        /*00dc*/ 	.word	index@(_Z23softmax_v2_kernel_setupPfi)
        /*00e0*/ 	.word	0x00000000


	//----- nvinfo : EIATTR_MIN_STACK_SIZE
	.align		4
.L_37:
        /*00e4*/ 	.byte	0x04, 0x12
        /*00e6*/ 	.short	(.L_39 - .L_38)
	.align		4
.L_38:
        /*00e8*/ 	.word	index@(_Z23softmax_v1_kernel_pass3PfS_iii)
        /*00ec*/ 	.word	0x00000000


	//----- nvinfo : EIATTR_MIN_STACK_SIZE
	.align		4
.L_39:
        /*00f0*/ 	.byte	0x04, 0x12
        /*00f2*/ 	.short	(.L_41 - .L_40)
	.align		4
.L_40:
        /*00f4*/ 	.word	index@(_Z23softmax_v1_kernel_pass2PKfPfS1_S1_iii)
        /*00f8*/ 	.word	0x00000000


	//----- nvinfo : EIATTR_MIN_STACK_SIZE
	.align		4
.L_41:
        /*00fc*/ 	.byte	0x04, 0x12
        /*00fe*/ 	.short	(.L_43 - .L_42)
	.align		4
.L_42:
        /*0100*/ 	.word	index@(_Z23softmax_v1_kernel_pass1PKfPfiii)
        /*0104*/ 	.word	0x00000000


	//----- nvinfo : EIATTR_MIN_STACK_SIZE
	.align		4
.L_43:
        /*0108*/ 	.byte	0x04, 0x12
        /*010a*/ 	.short	(.L_45 - .L_44)
	.align		4
.L_44:
        /*010c*/ 	.word	index@(_Z4fillPfif)
        /*0110*/ 	.word	0x00000000
.L_45:


//--------------------- .nv.compat                --------------------------
	.section	.nv.compat,"",@"SHT_CUDA_COMPAT_INFO"
	.align	4
        /*0000*/ 	.byte	0x02, 0x09, 0x00, 0x00, 0x02, 0x02, 0x01, 0x00, 0x02, 0x05, 0x05, 0x00, 0x03, 0x07, 0x01, 0x01
        /*0010*/ 	.byte	0x02, 0x03, 0x00, 0x00, 0x02, 0x06, 0x01, 0x00, 0x04, 0x0b, 0x08, 0x00, 0x09, 0x00, 0x00, 0x00
        /*0020*/ 	.byte	0x00, 0x00, 0x00, 0x00


//--------------------- .nv.info._Z23softmax_v2_kernel_pass2PKfPfS0_iii --------------------------
	.section	.nv.info._Z23softmax_v2_kernel_pass2PKfPfS0_iii,"",@"SHT_CUDA_INFO"
	.sectionflags	@""
	.align	4


	//----- nvinfo : EIATTR_CUDA_API_VERSION
	.align		4
        /*0000*/ 	.byte	0x04, 0x37
        /*0002*/ 	.short	(.L_47 - .L_46)
.L_46:
        /*0004*/ 	.word	0x00000082


	//----- nvinfo : EIATTR_KPARAM_INFO
	.align		4
.L_47:
        /*0008*/ 	.byte	0x04, 0x17
        /*000a*/ 	.short	(.L_49 - .L_48)
.L_48:
        /*000c*/ 	.word	0x00000000
        /*0010*/ 	.short	0x0005
        /*0012*/ 	.short	0x0020
        /*0014*/ 	.byte	0x00, 0xf0, 0x11, 0x00


	//----- nvinfo : EIATTR_KPARAM_INFO
	.align		4
.L_49:
        /*0018*/ 	.byte	0x04, 0x17
        /*001a*/ 	.short	(.L_51 - .L_50)
.L_50:
        /*001c*/ 	.word	0x00000000
        /*0020*/ 	.short	0x0004
        /*0022*/ 	.short	0x001c
        /*0024*/ 	.byte	0x00, 0xf0, 0x11, 0x00


	//----- nvinfo : EIATTR_KPARAM_INFO
	.align		4
.L_51:
        /*0028*/ 	.byte	0x04, 0x17
        /*002a*/ 	.short	(.L_53 - .L_52)
.L_52:
        /*002c*/ 	.word	0x00000000
        /*0030*/ 	.short	0x0003
        /*0032*/ 	.short	0x0018
        /*0034*/ 	.byte	0x00, 0xf0, 0x11, 0x00


	//----- nvinfo : EIATTR_KPARAM_INFO
	.align		4
.L_53:
        /*0038*/ 	.byte	0x04, 0x17
        /*003a*/ 	.short	(.L_55 - .L_54)
.L_54:
        /*003c*/ 	.word	0x00000000
        /*0040*/ 	.short	0x0002
        /*0042*/ 	.short	0x0010
        /*0044*/ 	.byte	0x00, 0xf5, 0x21, 0x00


	//----- nvinfo : EIATTR_KPARAM_INFO
	.align		4
.L_55:
        /*0048*/ 	.byte	0x04, 0x17
        /*004a*/ 	.short	(.L_57 - .L_56)
.L_56:
        /*004c*/ 	.word	0x00000000
        /*0050*/ 	.short	0x0001
        /*0052*/ 	.short	0x0008
        /*0054*/ 	.byte	0x00, 0xf5, 0x21, 0x00


	//----- nvinfo : EIATTR_KPARAM_INFO
	.align		4
.L_57:
        /*0058*/ 	.byte	0x04, 0x17
        /*005a*/ 	.short	(.L_59 - .L_58)
.L_58:
        /*005c*/ 	.word	0x00000000
        /*0060*/ 	.short	0x0000
        /*0062*/ 	.short	0x0000
        /*0064*/ 	.byte	0x00, 0xf5, 0x21, 0x00


	//----- nvinfo : EIATTR_SPARSE_MMA_MASK
	.align		4
.L_59:
        /*0068*/ 	.byte	0x03, 0x50
        /*006a*/ 	.short	0x0000


	//----- nvinfo : EIATTR_MAXREG_COUNT
	.align		4
        /*006c*/ 	.byte	0x03, 0x1b
        /*006e*/ 	.short	0x00ff


	//----- nvinfo : EIATTR_MERCURY_ISA_VERSION
	.align		4
        /*0070*/ 	.byte	0x03, 0x5f
        /*0072*/ 	.short	0x0101


	//----- nvinfo : EIATTR_VRC_CTA_INIT_COUNT
	.align		4
        /*0074*/ 	.byte	0x02, 0x4a
	.zero		1
	.zero		1


	//----- nvinfo : EIATTR_EXIT_INSTR_OFFSETS
	.align		4
        /*0078*/ 	.byte	0x04, 0x1c
        /*007a*/ 	.short	(.L_61 - .L_60)


	//   ....[0]....
.L_60:
        /*007c*/ 	.word	0x00000200


	//   ....[1]....
        /*0080*/ 	.word	0x00000610


	//   ....[2]....
        /*0084*/ 	.word	0x00000ba0


	//----- nvinfo : EIATTR_CRS_STACK_SIZE
	.align		4
.L_61:
        /*0088*/ 	.byte	0x04, 0x1e
        /*008a*/ 	.short	(.L_63 - .L_62)
.L_62:
        /*008c*/ 	.word	0x00000000


	//----- nvinfo : EIATTR_CBANK_PARAM_SIZE
	.align		4
.L_63:
        /*0090*/ 	.byte	0x03, 0x19
        /*0092*/ 	.short	0x0024


	//----- nvinfo : EIATTR_PARAM_CBANK
	.align		4
        /*0094*/ 	.byte	0x04, 0x0a
        /*0096*/ 	.short	(.L_65 - .L_64)
	.align		4
.L_64:
        /*0098*/ 	.word	index@(.nv.constant0._Z23softmax_v2_kernel_pass2PKfPfS0_iii)
        /*009c*/ 	.short	0x0380
        /*009e*/ 	.short	0x0024


	//----- nvinfo : EIATTR_SW_WAR
	.align		4
.L_65:
        /*00a0*/ 	.byte	0x04, 0x36
        /*00a2*/ 	.short	(.L_67 - .L_66)
.L_66:
        /*00a4*/ 	.word	0x00000008
.L_67:


//--------------------- .nv.info._Z23softmax_v2_kernel_pass1PKfPfiii --------------------------
	.section	.nv.info._Z23softmax_v2_kernel_pass1PKfPfiii,"",@"SHT_CUDA_INFO"
	.sectionflags	@""
	.align	4


	//----- nvinfo : EIATTR_CUDA_API_VERSION
	.align		4
        /*0000*/ 	.byte	0x04, 0x37
        /*0002*/ 	.short	(.L_69 - .L_68)
.L_68:
        /*0004*/ 	.word	0x00000082


	//----- nvinfo : EIATTR_KPARAM_INFO
	.align		4
.L_69:
        /*0008*/ 	.byte	0x04, 0x17
        /*000a*/ 	.short	(.L_71 - .L_70)
.L_70:
        /*000c*/ 	.word	0x00000000
        /*0010*/ 	.short	0x0004
        /*0012*/ 	.short	0x0018
        /*0014*/ 	.byte	0x00, 0xf0, 0x11, 0x00


	//----- nvinfo : EIATTR_KPARAM_INFO
	.align		4
.L_71:
        /*0018*/ 	.byte	0x04, 0x17
        /*001a*/ 	.short	(.L_73 - .L_72)
.L_72:
        /*001c*/ 	.word	0x00000000
        /*0020*/ 	.short	0x0003
        /*0022*/ 	.short	0x0014
        /*0024*/ 	.byte	0x00, 0xf0, 0x11, 0x00


	//----- nvinfo : EIATTR_KPARAM_INFO
	.align		4
.L_73:
        /*0028*/ 	.byte	0x04, 0x17
        /*002a*/ 	.short	(.L_75 - .L_74)
.L_74:
        /*002c*/ 	.word	0x00000000
        /*0030*/ 	.short	0x0002
        /*0032*/ 	.short	0x0010
        /*0034*/ 	.byte	0x00, 0xf0, 0x11, 0x00


	//----- nvinfo : EIATTR_KPARAM_INFO
	.align		4
.L_75:
        /*0038*/ 	.byte	0x04, 0x17
        /*003a*/ 	.short	(.L_77 - .L_76)
.L_76:
        /*003c*/ 	.word	0x00000000
        /*0040*/ 	.short	0x0001
        /*0042*/ 	.short	0x0008
        /*0044*/ 	.byte	0x00, 0xf5, 0x21, 0x00


	//----- nvinfo : EIATTR_KPARAM_INFO
	.align		4
.L_77:
        /*0048*/ 	.byte	0x04, 0x17
        /*004a*/ 	.short	(.L_79 - .L_78)
.L_78:
        /*004c*/ 	.word	0x00000000
        /*0050*/ 	.short	0x0000
        /*0052*/ 	.short	0x0000
        /*0054*/ 	.byte	0x00, 0xf5, 0x21, 0x00


	//----- nvinfo : EIATTR_SPARSE_MMA_MASK
	.align		4
.L_79:
        /*0058*/ 	.byte	0x03, 0x50
        /*005a*/ 	.short	0x0000


	//----- nvinfo : EIATTR_MAXREG_COUNT
	.align		4
        /*005c*/ 	.byte	0x03, 0x1b
        /*005e*/ 	.short	0x00ff


	//----- nvinfo : EIATTR_NUM_BARRIERS
	.align		4
        /*0060*/ 	.byte	0x02, 0x4c
        /*0062*/ 	.byte	0x01
	.zero		1


	//----- nvinfo : EIATTR_MERCURY_ISA_VERSION
	.align		4
        /*0064*/ 	.byte	0x03, 0x5f
        /*0066*/ 	.short	0x0101


	//----- nvinfo : EIATTR_COOP_GROUP_MASK_REGIDS
	.align		4
        /*0068*/ 	.byte	0x04, 0x29
        /*006a*/ 	.short	(.L_81 - .L_80)


	//   ....[0]....
.L_80:
        /*006c*/ 	.word	0xffffffff


	//   ....[1]....
        /*0070*/ 	.word	0xffffffff


	//   ....[2]....
        /*0074*/ 	.word	0xffffffff


	//   ....[3]....
        /*0078*/ 	.word	0xffffffff


	//   ....[4]....
        /*007c*/ 	.word	0xffffffff


	//   ....[5]....
        /*0080*/ 	.word	0xffffffff


	//   ....[6]....
        /*0084*/ 	.word	0xffffffff


	//   ....[7]....
        /*0088*/ 	.word	0xffffffff


	//   ....[8]....
        /*008c*/ 	.word	0xffffffff


	//   ....[9]....
        /*0090*/ 	.word	0xffffffff


	//----- nvinfo : EIATTR_COOP_GROUP_INSTR_OFFSETS
	.align		4
.L_81:
        /*0094*/ 	.byte	0x04, 0x28
        /*0096*/ 	.short	(.L_83 - .L_82)


	//   ....[0]....
.L_82:
        /*0098*/ 	.word	0x00001020


	//   ....[1]....
        /*009c*/ 	.word	0x00001080


	//   ....[2]....
        /*00a0*/ 	.word	0x00001150


	//   ....[3]....
        /*00a4*/ 	.word	0x000011c0


	//   ....[4]....
        /*00a8*/ 	.word	0x000012e0


	//   ....[5]....
        /*00ac*/ 	.word	0x00001330


	//   ....[6]....
        /*00b0*/ 	.word	0x00001450


	//   ....[7]....
        /*00b4*/ 	.word	0x00001540


	//   ....[8]....
        /*00b8*/ 	.word	0x000015b0


	//   ....[9]....
        /*00bc*/ 	.word	0x000016c0


	//----- nvinfo : EIATTR_VRC_CTA_INIT_COUNT
	.align		4
.L_83:
        /*00c0*/ 	.byte	0x02, 0x4a
	.zero		1
	.zero		1


	//----- nvinfo : EIATTR_EXIT_INSTR_OFFSETS
	.align		4
        /*00c4*/ 	.byte	0x04, 0x1c
        /*00c6*/ 	.short	(.L_85 - .L_84)


	//   ....[0]....
.L_84:
        /*00c8*/ 	.word	0x00001010


	//   ....[1]....
        /*00cc*/ 	.word	0x000016d0


	//   ....[2]....
        /*00d0*/ 	.word	0x000017d0


	//   ....[3]....
        /*00d4*/ 	.word	0x000019d0


	//----- nvinfo : EIATTR_CRS_STACK_SIZE
	.align		4
.L_85:
        /*00d8*/ 	.byte	0x04, 0x1e
        /*00da*/ 	.short	(.L_87 - .L_86)
.L_86:
        /*00dc*/ 	.word	0x00000000


	//----- nvinfo : EIATTR_CBANK_PARAM_SIZE
	.align		4
.L_87:
        /*00e0*/ 	.byte	0x03, 0x19
        /*00e2*/ 	.short	0x001c


	//----- nvinfo : EIATTR_PARAM_CBANK
	.align		4
        /*00e4*/ 	.byte	0x04, 0x0a
        /*00e6*/ 	.short	(.L_89 - .L_88)
	.align		4
.L_88:
        /*00e8*/ 	.word	index@(.nv.constant0._Z23softmax_v2_kernel_pass1PKfPfiii)
        /*00ec*/ 	.short	0x0380
        /*00ee*/ 	.short	0x001c


	//----- nvinfo : EIATTR_SW_WAR
	.align		4
.L_89:
        /*00f0*/ 	.byte	0x04, 0x36
        /*00f2*/ 	.short	(.L_91 - .L_90)
.L_90:
        /*00f4*/ 	.word	0x00000008
.L_91:


//--------------------- .nv.info._Z23softmax_v2_kernel_setupPfi --------------------------
	.section	.nv.info._Z23softmax_v2_kernel_setupPfi,"",@"SHT_CUDA_INFO"
	.sectionflags	@""
	.align	4


	//----- nvinfo : EIATTR_CUDA_API_VERSION
	.align		4
        /*0000*/ 	.byte	0x04, 0x37
        /*0002*/ 	.short	(.L_93 - .L_92)
.L_92:
        /*0004*/ 	.word	0x00000082


	//----- nvinfo : EIATTR_KPARAM_INFO
	.align		4
.L_93:
        /*0008*/ 	.byte	0x04, 0x17
        /*000a*/ 	.short	(.L_95 - .L_94)
.L_94:
        /*000c*/ 	.word	0x00000000
        /*0010*/ 	.short	0x0001
        /*0012*/ 	.short	0x0008
        /*0014*/ 	.byte	0x00, 0xf0, 0x11, 0x00


	//----- nvinfo : EIATTR_KPARAM_INFO
	.align		4
.L_95:
        /*0018*/ 	.byte	0x04, 0x17
        /*001a*/ 	.short	(.L_97 - .L_96)
.L_96:
        /*001c*/ 	.word	0x00000000
        /*0020*/ 	.short	0x0000
        /*0022*/ 	.short	0x0000
        /*0024*/ 	.byte	0x00, 0xf5, 0x21, 0x00


	//----- nvinfo : EIATTR_SPARSE_MMA_MASK
	.align		4
.L_97:
        /*0028*/ 	.byte	0x03, 0x50
        /*002a*/ 	.short	0x0000


	//----- nvinfo : EIATTR_MAXREG_COUNT
	.align		4
        /*002c*/ 	.byte	0x03, 0x1b
        /*002e*/ 	.short	0x00ff


	//----- nvinfo : EIATTR_MERCURY_ISA_VERSION
	.align		4
        /*0030*/ 	.byte	0x03, 0x5f
        /*0032*/ 	.short	0x0101


	//----- nvinfo : EIATTR_VRC_CTA_INIT_COUNT
	.align		4
        /*0034*/ 	.byte	0x02, 0x4a
	.zero		1
	.zero		1


	//----- nvinfo : EIATTR_EXIT_INSTR_OFFSETS
	.align		4
        /*0038*/ 	.byte	0x04, 0x1c
        /*003a*/ 	.short	(.L_99 - .L_98)


	//   ....[0]....
.L_98:
        /*003c*/ 	.word	0x00000070


	//   ....[1]....
        /*0040*/ 	.word	0x00000100


	//----- nvinfo : EIATTR_CBANK_PARAM_SIZE
	.align		4
.L_99:
        /*0044*/ 	.byte	0x03, 0x19
        /*0046*/ 	.short	0x000c


	//----- nvinfo : EIATTR_PARAM_CBANK
	.align		4
        /*0048*/ 	.byte	0x04, 0x0a
        /*004a*/ 	.short	(.L_101 - .L_100)
	.align		4
.L_100:
        /*004c*/ 	.word	index@(.nv.constant0._Z23softmax_v2_kernel_setupPfi)
        /*0050*/ 	.short	0x0380
        /*0052*/ 	.short	0x000c


	//----- nvinfo : EIATTR_SW_WAR
	.align		4
.L_101:
        /*0054*/ 	.byte	0x04, 0x36
        /*0056*/ 	.short	(.L_103 - .L_102)
.L_102:
        /*0058*/ 	.word	0x00000008
.L_103:


//--------------------- .nv.info._Z23softmax_v1_kernel_pass3PfS_iii --------------------------
	.section	.nv.info._Z23softmax_v1_kernel_pass3PfS_iii,"",@"SHT_CUDA_INFO"
	.sectionflags	@""
	.align	4


	//----- nvinfo : EIATTR_CUDA_API_VERSION
	.align		4
        /*0000*/ 	.byte	0x04, 0x37
        /*0002*/ 	.short	(.L_105 - .L_104)
.L_104:
        /*0004*/ 	.word	0x00000082


	//----- nvinfo : EIATTR_KPARAM_INFO
	.align		4
.L_105:
        /*0008*/ 	.byte	0x04, 0x17
        /*000a*/ 	.short	(.L_107 - .L_106)
.L_106:
        /*000c*/ 	.word	0x00000000
        /*0010*/ 	.short	0x0004
        /*0012*/ 	.short	0x0018
        /*0014*/ 	.byte	0x00, 0xf0, 0x11, 0x00


	//----- nvinfo : EIATTR_KPARAM_INFO
	.align		4
.L_107:
        /*0018*/ 	.byte	0x04, 0x17
        /*001a*/ 	.short	(.L_109 - .L_108)
.L_108:
        /*001c*/ 	.word	0x00000000
        /*0020*/ 	.short	0x0003
        /*0022*/ 	.short	0x0014
        /*0024*/ 	.byte	0x00, 0xf0, 0x11, 0x00


	//----- nvinfo : EIATTR_KPARAM_INFO
	.align		4
.L_109:
        /*0028*/ 	.byte	0x04, 0x17
        /*002a*/ 	.short	(.L_111 - .L_110)
.L_110:
        /*002c*/ 	.word	0x00000000
        /*0030*/ 	.short	0x0002
        /*0032*/ 	.short	0x0010
        /*0034*/ 	.byte	0x00, 0xf0, 0x11, 0x00


	//----- nvinfo : EIATTR_KPARAM_INFO
	.align		4
.L_111:
        /*0038*/ 	.byte	0x04, 0x17
        /*003a*/ 	.short	(.L_113 - .L_112)
.L_112:
        /*003c*/ 	.word	0x00000000
        /*0040*/ 	.short	0x0001
        /*0042*/ 	.short	0x0008
        /*0044*/ 	.byte	0x00, 0xf5, 0x21, 0x00


	//----- nvinfo : EIATTR_KPARAM_INFO
	.align		4
.L_113:
        /*0048*/ 	.byte	0x04, 0x17
        /*004a*/ 	.short	(.L_115 - .L_114)
.L_114:
        /*004c*/ 	.word	0x00000000
        /*0050*/ 	.short	0x0000
        /*0052*/ 	.short	0x0000
        /*0054*/ 	.byte	0x00, 0xf5, 0x21, 0x00


	//----- nvinfo : EIATTR_SPARSE_MMA_MASK
	.align		4
.L_115:
        /*0058*/ 	.byte	0x03, 0x50
        /*005a*/ 	.short	0x0000


	//----- nvinfo : EIATTR_MAXREG_COUNT
	.align		4
        /*005c*/ 	.byte	0x03, 0x1b
        /*005e*/ 	.short	0x00ff


	//----- nvinfo : EIATTR_MERCURY_ISA_VERSION
	.align		4
        /*0060*/ 	.byte	0x03, 0x5f
        /*0062*/ 	.short	0x0101


	//----- nvinfo : EIATTR_VRC_CTA_INIT_COUNT
	.align		4
        /*0064*/ 	.byte	0x02, 0x4a
	.zero		1
	.zero		1


	//----- nvinfo : EIATTR_EXIT_INSTR_OFFSETS
	.align		4
        /*0068*/ 	.byte	0x04, 0x1c
        /*006a*/ 	.short	(.L_117 - .L_116)


	//   ....[0]....
.L_116:
        /*006c*/ 	.word	0x000001e0


	//   ....[1]....
        /*0070*/ 	.word	0x00000510


	//   ....[2]....
        /*0074*/ 	.word	0x00000740


	//----- nvinfo : EIATTR_CRS_STACK_SIZE
	.align		4
.L_117:
        /*0078*/ 	.byte	0x04, 0x1e
        /*007a*/ 	.short	(.L_119 - .L_118)
.L_118:
        /*007c*/ 	.word	0x00000000


	//----- nvinfo : EIATTR_CBANK_PARAM_SIZE
	.align		4
.L_119:
        /*0080*/ 	.byte	0x03, 0x19
        /*0082*/ 	.short	0x001c


	//----- nvinfo : EIATTR_PARAM_CBANK
	.align		4
        /*0084*/ 	.byte	0x04, 0x0a
        /*0086*/ 	.short	(.L_121 - .L_120)
	.align		4
.L_120:
        /*0088*/ 	.word	index@(.nv.constant0._Z23softmax_v1_kernel_pass3PfS_iii)
        /*008c*/ 	.short	0x0380
        /*008e*/ 	.short	0x001c


	//----- nvinfo : EIATTR_SW_WAR
	.align		4
.L_121:
        /*0090*/ 	.byte	0x04, 0x36
        /*0092*/ 	.short	(.L_123 - .L_122)
.L_122:
        /*0094*/ 	.word	0x00000008
.L_123:


//--------------------- .nv.info._Z23softmax_v1_kernel_pass2PKfPfS1_S1_iii --------------------------
	.section	.nv.info._Z23softmax_v1_kernel_pass2PKfPfS1_S1_iii,"",@"SHT_CUDA_INFO"
	.sectionflags	@""
	.align	4


	//----- nvinfo : EIATTR_CUDA_API_VERSION
	.align		4
        /*0000*/ 	.byte	0x04, 0x37
        /*0002*/ 	.short	(.L_125 - .L_124)
.L_124:
        /*0004*/ 	.word	0x00000082


	//----- nvinfo : EIATTR_KPARAM_INFO
	.align		4
.L_125:
        /*0008*/ 	.byte	0x04, 0x17
        /*000a*/ 	.short	(.L_127 - .L_126)
.L_126:
        /*000c*/ 	.word	0x00000000
        /*0010*/ 	.short	0x0006
        /*0012*/ 	.short	0x0028
        /*0014*/ 	.byte	0x00, 0xf0, 0x11, 0x00


	//----- nvinfo : EIATTR_KPARAM_INFO
	.align		4
.L_127:
        /*0018*/ 	.byte	0x04, 0x17
        /*001a*/ 	.short	(.L_129 - .L_128)
.L_128:
        /*001c*/ 	.word	0x00000000
        /*0020*/ 	.short	0x0005
        /*0022*/ 	.short	0x0024
        /*0024*/ 	.byte	0x00, 0xf0, 0x11, 0x00


	//----- nvinfo : EIATTR_KPARAM_INFO
	.align		4
.L_129:
        /*0028*/ 	.byte	0x04, 0x17
        /*002a*/ 	.short	(.L_131 - .L_130)
.L_130:
        /*002c*/ 	.word	0x00000000
        /*0030*/ 	.short	0x0004
        /*0032*/ 	.short	0x0020
        /*0034*/ 	.byte	0x00, 0xf0, 0x11, 0x00


	//----- nvinfo : EIATTR_KPARAM_INFO
	.align		4
.L_131:
        /*0038*/ 	.byte	0x04, 0x17
        /*003a*/ 	.short	(.L_133 - .L_132)
.L_132:
        /*003c*/ 	.word	0x00000000
        /*0040*/ 	.short	0x0003
        /*0042*/ 	.short	0x0018
        /*0044*/ 	.byte	0x00, 0xf5, 0x21, 0x00


	//----- nvinfo : EIATTR_KPARAM_INFO
	.align		4
.L_133:
        /*0048*/ 	.byte	0x04, 0x17
        /*004a*/ 	.short	(.L_135 - .L_134)
.L_134:
        /*004c*/ 	.word	0x00000000
        /*0050*/ 	.short	0x0002
        /*0052*/ 	.short	0x0010
        /*0054*/ 	.byte	0x00, 0xf5, 0x21, 0x00


	//----- nvinfo : EIATTR_KPARAM_INFO
	.align		4
.L_135:
        /*0058*/ 	.byte	0x04, 0x17
        /*005a*/ 	.short	(.L_137 - .L_136)
.L_136:
        /*005c*/ 	.word	0x00000000
        /*0060*/ 	.short	0x0001
        /*0062*/ 	.short	0x0008
        /*0064*/ 	.byte	0x00, 0xf5, 0x21, 0x00


	//----- nvinfo : EIATTR_KPARAM_INFO
	.align		4
.L_137:
        /*0068*/ 	.byte	0x04, 0x17
        /*006a*/ 	.short	(.L_139 - .L_138)
.L_138:
        /*006c*/ 	.word	0x00000000
        /*0070*/ 	.short	0x0000
        /*0072*/ 	.short	0x0000
        /*0074*/ 	.byte	0x00, 0xf5, 0x21, 0x00


	//----- nvinfo : EIATTR_SPARSE_MMA_MASK
	.align		4
.L_139:
        /*0078*/ 	.byte	0x03, 0x50
        /*007a*/ 	.short	0x0000


	//----- nvinfo : EIATTR_MAXREG_COUNT
	.align		4
        /*007c*/ 	.byte	0x03, 0x1b
        /*007e*/ 	.short	0x00ff


	//----- nvinfo : EIATTR_NUM_BARRIERS
	.align		4
        /*0080*/ 	.byte	0x02, 0x4c
        /*0082*/ 	.byte	0x01
	.zero		1


	//----- nvinfo : EIATTR_MERCURY_ISA_VERSION
	.align		4
        /*0084*/ 	.byte	0x03, 0x5f
        /*0086*/ 	.short	0x0101


	//----- nvinfo : EIATTR_COOP_GROUP_MASK_REGIDS
	.align		4
        /*0088*/ 	.byte	0x04, 0x29
        /*008a*/ 	.short	(.L_141 - .L_140)


	//   ....[0]....
.L_140:
        /*008c*/ 	.word	0xffffffff


	//   ....[1]....
        /*0090*/ 	.word	0xffffffff


	//   ....[2]....
        /*0094*/ 	.word	0xffffffff


	//   ....[3]....
        /*0098*/ 	.word	0xffffffff


	//   ....[4]....
        /*009c*/ 	.word	0xffffffff


	//----- nvinfo : EIATTR_COOP_GROUP_INSTR_OFFSETS
	.align		4
.L_141:
        /*00a0*/ 	.byte	0x04, 0x28
        /*00a2*/ 	.short	(.L_143 - .L_142)


	//   ....[0]....
.L_142:
        /*00a4*/ 	.word	0x00000c80


	//   ....[1]....
        /*00a8*/ 	.word	0x00000cb0


	//   ....[2]....
        /*00ac*/ 	.word	0x00000cd0


	//   ....[3]....
        /*00b0*/ 	.word	0x00000cf0


	//   ....[4]....
        /*00b4*/ 	.word	0x00000d10


	//----- nvinfo : EIATTR_VRC_CTA_INIT_COUNT
	.align		4
.L_143:
        /*00b8*/ 	.byte	0x02, 0x4a
	.zero		1
	.zero		1


	//----- nvinfo : EIATTR_EXIT_INSTR_OFFSETS
	.align		4
        /*00bc*/ 	.byte	0x04, 0x1c
        /*00be*/ 	.short	(.L_145 - .L_144)


	//   ....[0]....
.L_144:
        /*00c0*/ 	.word	0x00000c70


	//   ....[1]....
        /*00c4*/ 	.word	0x00000d30


	//   ....[2]....
        /*00c8*/ 	.word	0x00000d50


	//----- nvinfo : EIATTR_CRS_STACK_SIZE
	.align		4
.L_145:
        /*00cc*/ 	.byte	0x04, 0x1e
        /*00ce*/ 	.short	(.L_147 - .L_146)
.L_146:
        /*00d0*/ 	.word	0x00000000


	//----- nvinfo : EIATTR_CBANK_PARAM_SIZE
	.align		4
.L_147:
        /*00d4*/ 	.byte	0x03, 0x19
        /*00d6*/ 	.short	0x002c


	//----- nvinfo : EIATTR_PARAM_CBANK
	.align		4
        /*00d8*/ 	.byte	0x04, 0x0a
        /*00da*/ 	.short	(.L_149 - .L_148)
	.align		4
.L_148:
        /*00dc*/ 	.word	index@(.nv.constant0._Z23softmax_v1_kernel_pass2PKfPfS1_S1_iii)
        /*00e0*/ 	.short	0x0380
        /*00e2*/ 	.short	0x002c


	//----- nvinfo : EIATTR_SW_WAR
	.align		4
.L_149:
        /*00e4*/ 	.byte	0x04, 0x36
        /*00e6*/ 	.short	(.L_151 - .L_150)
.L_150:
        /*00e8*/ 	.word	0x00000008
.L_151:


//--------------------- .nv.info._Z23softmax_v1_kernel_pass1PKfPfiii --------------------------
	.section	.nv.info._Z23softmax_v1_kernel_pass1PKfPfiii,"",@"SHT_CUDA_INFO"
	.sectionflags	@""
	.align	4


	//----- nvinfo : EIATTR_CUDA_API_VERSION
	.align		4
        /*0000*/ 	.byte	0x04, 0x37
        /*0002*/ 	.short	(.L_153 - .L_152)
.L_152:
        /*0004*/ 	.word	0x00000082


	//----- nvinfo : EIATTR_KPARAM_INFO
	.align		4
.L_153:
        /*0008*/ 	.byte	0x04, 0x17
        /*000a*/ 	.short	(.L_155 - .L_154)
.L_154:
        /*000c*/ 	.word	0x00000000
        /*0010*/ 	.short	0x0004
        /*0012*/ 	.short	0x0018
        /*0014*/ 	.byte	0x00, 0xf0, 0x11, 0x00


	//----- nvinfo : EIATTR_KPARAM_INFO
	.align		4
.L_155:
        /*0018*/ 	.byte	0x04, 0x17
        /*001a*/ 	.short	(.L_157 - .L_156)
.L_156:
        /*001c*/ 	.word	0x00000000
        /*0020*/ 	.short	0x0003
        /*0022*/ 	.short	0x0014
        /*0024*/ 	.byte	0x00, 0xf0, 0x11, 0x00


	//----- nvinfo : EIATTR_KPARAM_INFO
	.align		4
.L_157:
        /*0028*/ 	.byte	0x04, 0x17
        /*002a*/ 	.short	(.L_159 - .L_158)
.L_158:
        /*002c*/ 	.word	0x00000000
        /*0030*/ 	.short	0x0002
        /*0032*/ 	.short	0x0010
        /*0034*/ 	.byte	0x00, 0xf0, 0x11, 0x00


	//----- nvinfo : EIATTR_KPARAM_INFO
	.align		4
.L_159:
        /*0038*/ 	.byte	0x04, 0x17
        /*003a*/ 	.short	(.L_161 - .L_160)
.L_160:
        /*003c*/ 	.word	0x00000000
        /*0040*/ 	.short	0x0001
        /*0042*/ 	.short	0x0008
        /*0044*/ 	.byte	0x00, 0xf5, 0x21, 0x00


	//----- nvinfo : EIATTR_KPARAM_INFO
	.align		4
.L_161:
        /*0048*/ 	.byte	0x04, 0x17
        /*004a*/ 	.short	(.L_163 - .L_162)
.L_162:
        /*004c*/ 	.word	0x00000000
        /*0050*/ 	.short	0x0000
        /*0052*/ 	.short	0x0000
        /*0054*/ 	.byte	0x00, 0xf5, 0x21, 0x00


	//----- nvinfo : EIATTR_SPARSE_MMA_MASK
	.align		4
.L_163:
        /*0058*/ 	.byte	0x03, 0x50
        /*005a*/ 	.short	0x0000


	//----- nvinfo : EIATTR_MAXREG_COUNT
	.align		4
        /*005c*/ 	.byte	0x03, 0x1b
        /*005e*/ 	.short	0x00ff


	//----- nvinfo : EIATTR_NUM_BARRIERS
	.align		4
        /*0060*/ 	.byte	0x02, 0x4c
        /*0062*/ 	.byte	0x01
	.zero		1


	//----- nvinfo : EIATTR_MERCURY_ISA_VERSION
	.align		4
        /*0064*/ 	.byte	0x03, 0x5f
        /*0066*/ 	.short	0x0101


	//----- nvinfo : EIATTR_COOP_GROUP_MASK_REGIDS
	.align		4
        /*0068*/ 	.byte	0x04, 0x29
        /*006a*/ 	.short	(.L_165 - .L_164)


	//   ....[0]....
.L_164:
        /*006c*/ 	.word	0xffffffff


	//   ....[1]....
        /*0070*/ 	.word	0xffffffff


	//   ....[2]....
        /*0074*/ 	.word	0xffffffff


	//   ....[3]....
        /*0078*/ 	.word	0xffffffff


	//   ....[4]....
        /*007c*/ 	.word	0xffffffff


	//----- nvinfo : EIATTR_COOP_GROUP_INSTR_OFFSETS
	.align		4
.L_165:
        /*0080*/ 	.byte	0x04, 0x28
        /*0082*/ 	.short	(.L_167 - .L_166)


	//   ....[0]....
.L_166:
        /*0084*/ 	.word	0x00000790


	//   ....[1]....
        /*0088*/ 	.word	0x000007c0


	//   ....[2]....
        /*008c*/ 	.word	0x000007e0


	//   ....[3]....
        /*0090*/ 	.word	0x00000800


	//   ....[4]....
        /*0094*/ 	.word	0x00000820


	//----- nvinfo : EIATTR_VRC_CTA_INIT_COUNT
	.align		4
.L_167:
        /*0098*/ 	.byte	0x02, 0x4a
	.zero		1
	.zero		1


	//----- nvinfo : EIATTR_EXIT_INSTR_OFFSETS
	.align		4
        /*009c*/ 	.byte	0x04, 0x1c
        /*009e*/ 	.short	(.L_169 - .L_168)


	//   ....[0]....
.L_168:
        /*00a0*/ 	.word	0x00000780


	//   ....[1]....
        /*00a4*/ 	.word	0x00000840


	//   ....[2]....
        /*00a8*/ 	.word	0x00000880


	//   ....[3]....
        /*00ac*/ 	.word	0x000008a0


	//----- nvinfo : EIATTR_CRS_STACK_SIZE
	.align		4
.L_169:
        /*00b0*/ 	.byte	0x04, 0x1e
        /*00b2*/ 	.short	(.L_171 - .L_170)
.L_170:
        /*00b4*/ 	.word	0x00000000


	//----- nvinfo : EIATTR_CBANK_PARAM_SIZE
	.align		4
.L_171:
        /*00b8*/ 	.byte	0x03, 0x19
        /*00ba*/ 	.short	0x001c


	//----- nvinfo : EIATTR_PARAM_CBANK
	.align		4
        /*00bc*/ 	.byte	0x04, 0x0a
        /*00be*/ 	.short	(.L_173 - .L_172)
	.align		4
.L_172:
        /*00c0*/ 	.word	index@(.nv.constant0._Z23softmax_v1_kernel_pass1PKfPfiii)
        /*00c4*/ 	.short	0x0380
        /*00c6*/ 	.short	0x001c


	//----- nvinfo : EIATTR_SW_WAR
	.align		4
.L_173:
        /*00c8*/ 	.byte	0x04, 0x36
        /*00ca*/ 	.short	(.L_175 - .L_174)
.L_174:
        /*00cc*/ 	.word	0x00000008
.L_175:


//--------------------- .nv.info._Z4fillPfif      --------------------------
	.section	.nv.info._Z4fillPfif,"",@"SHT_CUDA_INFO"
	.sectionflags	@""
	.align	4


	//----- nvinfo : EIATTR_CUDA_API_VERSION
	.align		4
        /*0000*/ 	.byte	0x04, 0x37
        /*0002*/ 	.short	(.L_177 - .L_176)
.L_176:
        /*0004*/ 	.word	0x00000082


	//----- nvinfo : EIATTR_KPARAM_INFO
	.align		4
.L_177:
        /*0008*/ 	.byte	0x04, 0x17
        /*000a*/ 	.short	(.L_179 - .L_178)
.L_178:
        /*000c*/ 	.word	0x00000000
        /*0010*/ 	.short	0x0002
        /*0012*/ 	.short	0x000c
        /*0014*/ 	.byte	0x00, 0xf0, 0x11, 0x00


	//----- nvinfo : EIATTR_KPARAM_INFO
	.align		4
.L_179:
        /*0018*/ 	.byte	0x04, 0x17
        /*001a*/ 	.short	(.L_181 - .L_180)
.L_180:
        /*001c*/ 	.word	0x00000000
        /*0020*/ 	.short	0x0001
        /*0022*/ 	.short	0x0008
        /*0024*/ 	.byte	0x00, 0xf0, 0x11, 0x00


	//----- nvinfo : EIATTR_KPARAM_INFO
	.align		4
.L_181:
        /*0028*/ 	.byte	0x04, 0x17
        /*002a*/ 	.short	(.L_183 - .L_182)
.L_182:
        /*002c*/ 	.word	0x00000000
        /*0030*/ 	.short	0x0000
        /*0032*/ 	.short	0x0000
        /*0034*/ 	.byte	0x00, 0xf5, 0x21, 0x00


	//----- nvinfo : EIATTR_SPARSE_MMA_MASK
	.align		4
.L_183:
        /*0038*/ 	.byte	0x03, 0x50
        /*003a*/ 	.short	0x0000


	//----- nvinfo : EIATTR_MAXREG_COUNT
	.align		4
        /*003c*/ 	.byte	0x03, 0x1b
        /*003e*/ 	.short	0x00ff


	//----- nvinfo : EIATTR_MERCURY_ISA_VERSION
	.align		4
        /*0040*/ 	.byte	0x03, 0x5f
        /*0042*/ 	.short	0x0101


	//----- nvinfo : EIATTR_VRC_CTA_INIT_COUNT
	.align		4
        /*0044*/ 	.byte	0x02, 0x4a
	.zero		1
	.zero		1


	//----- nvinfo : EIATTR_EXIT_INSTR_OFFSETS
	.align		4
        /*0048*/ 	.byte	0x04, 0x1c
        /*004a*/ 	.short	(.L_185 - .L_184)


	//   ....[0]....
.L_184:
        /*004c*/ 	.word	0x00000070


	//   ....[1]....
        /*0050*/ 	.word	0x000000d0


	//----- nvinfo : EIATTR_CBANK_PARAM_SIZE
	.align		4
.L_185:
        /*0054*/ 	.byte	0x03, 0x19
        /*0056*/ 	.short	0x0010


	//----- nvinfo : EIATTR_PARAM_CBANK
	.align		4
        /*0058*/ 	.byte	0x04, 0x0a
        /*005a*/ 	.short	(.L_187 - .L_186)
	.align		4
.L_186:
        /*005c*/ 	.word	index@(.nv.constant0._Z4fillPfif)
        /*0060*/ 	.short	0x0380
        /*0062*/ 	.short	0x0010


	//----- nvinfo : EIATTR_SW_WAR
	.align		4
.L_187:
        /*0064*/ 	.byte	0x04, 0x36
        /*0066*/ 	.short	(.L_189 - .L_188)
.L_188:
        /*0068*/ 	.word	0x00000008
.L_189:


//--------------------- .nv.callgraph             --------------------------
	.section	.nv.callgraph,"",@"SHT_CUDA_CALLGRAPH"
	.align	4
	.sectionentsize	8
	.align		4
        /*0000*/ 	.word	0x00000000
	.align		4
        /*0004*/ 	.word	0xffffffff
	.align		4
        /*0008*/ 	.word	0x00000000
	.align		4
        /*000c*/ 	.word	0xfffffffe
	.align		4
        /*0010*/ 	.word	0x00000000
	.align		4
        /*0014*/ 	.word	0xfffffffd
	.align		4
        /*0018*/ 	.word	0x00000000
	.align		4
        /*001c*/ 	.word	0xfffffffc


//--------------------- .text._Z23softmax_v2_kernel_pass2PKfPfS0_iii --------------------------
	.section	.text._Z23softmax_v2_kernel_pass2PKfPfS0_iii,"ax",@progbits
	.align	128
        .global         _Z23softmax_v2_kernel_pass2PKfPfS0_iii
        .type           _Z23softmax_v2_kernel_pass2PKfPfS0_iii,@function
        .size           _Z23softmax_v2_kernel_pass2PKfPfS0_iii,(.L_x_53 - _Z23softmax_v2_kernel_pass2PKfPfS0_iii)
        .other          _Z23softmax_v2_kernel_pass2PKfPfS0_iii,@"STO_CUDA_ENTRY STV_DEFAULT"
_Z23softmax_v2_kernel_pass2PKfPfS0_iii:
.text._Z23softmax_v2_kernel_pass2PKfPfS0_iii:
[----:B------:R-:W-:Y:S01]  /*0000*/  LDC R1, c[0x0][0x37c] ;  /* 0x0000df00ff017b82 */ /* 0x000fe20000000800 */
[----:B------:R-:W0:Y:S07]  /*0010*/  S2R R5, SR_CTAID.Y ;  /* 0x0000000000057919 */ /* 0x000e2e0000002600 */
[----:B------:R-:W1:Y:S01]  /*0020*/  LDC.64 R6, c[0x0][0x390] ;  /* 0x0000e400ff067b82 */ /* 0x000e620000000a00 */
[----:B------:R-:W2:Y:S01]  /*0030*/  LDCU.64 UR6, c[0x0][0x358] ;  /* 0x00006b00ff0677ac */ /* 0x000ea20008000a00 */
[----:B------:R-:W3:Y:S06]  /*0040*/  LDCU UR5, c[0x0][0x3a0] ;  /* 0x00007400ff0577ac */ /* 0x000eec0008000800 */
[----:B------:R-:W3:Y:S08]  /*0050*/  S2UR UR4, SR_CTAID.X ;  /* 0x00000000000479c3 */ /* 0x000ef00000002500 */
[----:B------:R-:W4:Y:S01]  /*0060*/  LDC R8, c[0x0][0x39c] ;  /* 0x0000e700ff087b82 */ /* 0x000f220000000800 */
[----:B0-----:R-:W-:-:S04]  /*0070*/  IMAD.SHL.U32 R3, R5, 0x2, RZ ;  /* 0x0000000205037824 */ /* 0x001fc800078e00ff */
[----:B-1----:R-:W-:-:S05]  /*0080*/  IMAD.WIDE.U32 R6, R3, 0x4, R6 ;  /* 0x0000000403067825 */ /* 0x002fca00078e0006 */
[----:B--2---:R-:W2:Y:S04]  /*0090*/  LDG.E R0, desc[UR6][R6.64+0x4] ;  /* 0x0000040606007981 */ /* 0x004ea8000c1e1900 */
[----:B------:R0:W5:Y:S01]  /*00a0*/  LDG.E R2, desc[UR6][R6.64] ;  /* 0x0000000606027981 */ /* 0x000162000c1e1900 */
[----:B------:R-:W1:Y:S01]  /*00b0*/  LDC R3, c[0x0][0x360] ;  /* 0x0000d800ff037b82 */ /* 0x000e620000000800 */
[----:B---3--:R-:W-:Y:S01]  /*00c0*/  UIMAD UR4, UR4, UR5, URZ ;  /* 0x00000005040472a4 */ /* 0x008fe2000f8e02ff */
[----:B------:R-:W3:Y:S01]  /*00d0*/  S2R R9, SR_TID.X ;  /* 0x0000000000097919 */ /* 0x000ee20000002100 */
[----:B--2---:R-:W-:-:S05]  /*00e0*/  VIADD R4, R0, 0x1800000 ;  /* 0x0180000000047836 */ /* 0x004fca0000000000 */
[----:B------:R-:W-:-:S04]  /*00f0*/  LOP3.LUT R4, R4, 0x7f800000, RZ, 0xc0, !PT ;  /* 0x7f80000004047812 */ /* 0x000fc800078ec0ff */
[----:B------:R-:W-:Y:S01]  /*0100*/  ISETP.GT.U32.AND P0, PT, R4, 0x1ffffff, PT ;  /* 0x01ffffff0400780c */ /* 0x000fe20003f04070 */
[----:B----4-:R-:W-:-:S05]  /*0110*/  IMAD R4, R5, R8, UR4 ;  /* 0x0000000405047e24 */ /* 0x010fca000f8e0208 */
[----:B------:R-:W-:-:S07]  /*0120*/  SHF.R.S32.HI R17, RZ, 0x1f, R4 ;  /* 0x0000001fff117819 */ /* 0x000fce0000011404 */
[----:B01-3--:R-:W-:Y:S05]  /*0130*/  @P0 BRA `(.L_x_0) ;  /* 0x00000000000c0947 */ /* 0x00bfea0003800000 */
[----:B------:R-:W-:-:S07]  /*0140*/  MOV R6, 0x160 ;  /* 0x0000016000067802 */ /* 0x000fce0000000f00 */
[----:B-----5:R-:W-:Y:S05]  /*0150*/  CALL.REL.NOINC `($__internal_0_$__cuda_sm20_rcp_rn_f32_slowpath) ;  /* 0x0000000800947944 */ /* 0x020fea0003c00000 */
[----:B------:R-:W-:Y:S05]  /*0160*/  BRA `(.L_x_1) ;  /* 0x0000000000107947 */ /* 0x000fea0003800000 */
.L_x_0:
[----:B------:R-:W0:Y:S02]  /*0170*/  MUFU.RCP R5, R0 ;  /* 0x0000000000057308 */ /* 0x000e240000001000 */
[----:B0-----:R-:W-:-:S04]  /*0180*/  FFMA R6, R0, R5, -1 ;  /* 0xbf80000000067423 */ /* 0x001fc80000000005 */
[----:B------:R-:W-:-:S04]  /*0190*/  FADD.FTZ R6, -R6, -RZ ;  /* 0x800000ff06067221 */ /* 0x000fc80000010100 */
[----:B------:R-:W-:-:S07]  /*01a0*/  FFMA R5, R5, R6, R5 ;  /* 0x0000000605057223 */ /* 0x000fce0000000005 */
.L_x_1:
[----:B------:R-:W0:Y:S01]  /*01b0*/  LDC R0, c[0x0][0x39c] ;  /* 0x0000e700ff007b82 */ /* 0x000e220000000800 */
[----:B------:R-:W-:-:S07]  /*01c0*/  UIADD3 UR5, UPT, UPT, -UR4, URZ, URZ ;  /* 0x000000ff04057290 */ /* 0x000fce000fffe1ff */
[----:B------:R-:W0:Y:S02]  /*01d0*/  LDC R7, c[0x0][0x3a0] ;  /* 0x0000e800ff077b82 */ /* 0x000e240000000800 */
[----:B0-----:R-:W-:-:S04]  /*01e0*/  VIADDMNMX R0, R0, UR5, R7, PT ;  /* 0x0000000500007c46 */ /* 0x001fc8000b800107 */
[----:B------:R-:W-:-:S13]  /*01f0*/  ISETP.GE.AND P0, PT, R9, R0, PT ;  /* 0x000000000900720c */ /* 0x000fda0003f06270 */
[----:B------:R-:W-:Y:S05]  /*0200*/  @P0 EXIT ;  /* 0x000000000000094d */ /* 0x000fea0003800000 */
[----:B------:R-:W0:Y:S01]  /*0210*/  I2F.U32.RP R12, R3 ;  /* 0x00000003000c7306 */ /* 0x000e220000209000 */
[----:B------:R-:W-:Y:S01]  /*0220*/  IMAD.IADD R11, R9, 0x1, R3 ;  /* 0x00000001090b7824 */ /* 0x000fe200078e0203 */
[----:B------:R-:W-:Y:S01]  /*0230*/  ISETP.NE.U32.AND P2, PT, R3, RZ, PT ;  /* 0x000000ff0300720c */ /* 0x000fe20003f45070 */
[----:B------:R-:W1:Y:S01]  /*0240*/  LDCU.128 UR12, c[0x0][0x380] ;  /* 0x00007000ff0c77ac */ /* 0x000e620008000c00 */
[----:B------:R-:W-:Y:S02]  /*0250*/  BSSY.RECONVERGENT B0, `(.L_x_2) ;  /* 0x000003b000007945 */ /* 0x000fe40003800200 */
[----:B------:R-:W-:Y:S01]  /*0260*/  ISETP.GE.U32.AND P0, PT, R11, R0, PT ;  /* 0x000000000b00720c */ /* 0x000fe20003f06070 */
[----:B------:R-:W2:Y:S01]  /*0270*/  LDCU.128 UR8, c[0x0][0x380] ;  /* 0x00007000ff0877ac */ /* 0x000ea20008000c00 */
[----:B------:R-:W-:Y:S01]  /*0280*/  VIMNMX.U32 R8, PT, PT, R0, R11, !PT ;  /* 0x0000000b00087248 */ /* 0x000fe20007fe0000 */
[----:B0-----:R-:W0:Y:S02]  /*0290*/  MUFU.RCP R12, R12 ;  /* 0x0000000c000c7308 */ /* 0x001e240000001000 */
[----:B0-----:R-:W-:-:S06]  /*02a0*/  IADD3 R6, PT, PT, R12, 0xffffffe, RZ ;  /* 0x0ffffffe0c067810 */ /* 0x001fcc0007ffe0ff */
[----:B------:R0:W3:Y:S02]  /*02b0*/  F2I.FTZ.U32.TRUNC.NTZ R7, R6 ;  /* 0x0000000600077305 */ /* 0x0000e4000021f000 */
[----:B0-----:R-:W-:Y:S02]  /*02c0*/  HFMA2 R6, -RZ, RZ, 0, 0 ;  /* 0x00000000ff067431 */ /* 0x001fe400000001ff */
[----:B---3--:R-:W-:-:S04]  /*02d0*/  IMAD.MOV R10, RZ, RZ, -R7 ;  /* 0x000000ffff0a7224 */ /* 0x008fc800078e0a07 */
[----:B------:R-:W-:Y:S01]  /*02e0*/  IMAD R13, R10, R3, RZ ;  /* 0x000000030a0d7224 */ /* 0x000fe200078e02ff */
[----:B------:R-:W-:-:S03]  /*02f0*/  SEL R10, RZ, 0x1, P0 ;  /* 0x00000001ff0a7807 */ /* 0x000fc60000000000 */
[----:B------:R-:W-:Y:S01]  /*0300*/  IMAD.HI.U32 R7, R7, R13, R6 ;  /* 0x0000000d07077227 */ /* 0x000fe200078e0006 */
[----:B------:R-:W-:-:S05]  /*0310*/  IADD3 R8, PT, PT, R8, -R11, -R10 ;  /* 0x8000000b08087210 */ /* 0x000fca0007ffe80a */
[----:B------:R-:W-:-:S04]  /*0320*/  IMAD.HI.U32 R7, R7, R8, RZ ;  /* 0x0000000807077227 */ /* 0x000fc800078e00ff */
[----:B------:R-:W-:-:S04]  /*0330*/  IMAD.MOV R6, RZ, RZ, -R7 ;  /* 0x000000ffff067224 */ /* 0x000fc800078e0a07 */
[----:B------:R-:W-:-:S05]  /*0340*/  IMAD R8, R3, R6, R8 ;  /* 0x0000000603087224 */ /* 0x000fca00078e0208 */
[----:B------:R-:W-:-:S13]  /*0350*/  ISETP.GE.U32.AND P0, PT, R8, R3, PT ;  /* 0x000000030800720c */ /* 0x000fda0003f06070 */
[----:B------:R-:W-:Y:S01]  /*0360*/  @P0 IMAD.IADD R8, R8, 0x1, -R3 ;  /* 0x0000000108080824 */ /* 0x000fe200078e0a03 */
[----:B------:R-:W-:-:S04]  /*0370*/  @P0 IADD3 R7, PT, PT, R7, 0x1, RZ ;  /* 0x0000000107070810 */ /* 0x000fc80007ffe0ff */
[----:B------:R-:W-:-:S13]  /*0380*/  ISETP.GE.U32.AND P1, PT, R8, R3, PT ;  /* 0x000000030800720c */ /* 0x000fda0003f26070 */
[----:B------:R-:W-:Y:S01]  /*0390*/  @P1 VIADD R7, R7, 0x1 ;  /* 0x0000000107071836 */ /* 0x000fe20000000000 */
[----:B------:R-:W-:-:S05]  /*03a0*/  @!P2 LOP3.LUT R7, RZ, R3, RZ, 0x33, !PT ;  /* 0x00000003ff07a212 */ /* 0x000fca00078e33ff */
[----:B------:R-:W-:-:S05]  /*03b0*/  IMAD.IADD R6, R10, 0x1, R7 ;  /* 0x000000010a067824 */ /* 0x000fca00078e0207 */
[C---:B------:R-:W-:Y:S02]  /*03c0*/  LOP3.LUT R7, R6.reuse, 0x3, RZ, 0xc0, !PT ;  /* 0x0000000306077812 */ /* 0x040fe400078ec0ff */
[----:B------:R-:W-:Y:S02]  /*03d0*/  ISETP.GE.U32.AND P0, PT, R6, 0x3, PT ;  /* 0x000000030600780c */ /* 0x000fe40003f06070 */
[----:B------:R-:W-:-:S13]  /*03e0*/  ISETP.NE.AND P1, PT, R7, 0x3, PT ;  /* 0x000000030700780c */ /* 0x000fda0003f25270 */
[----:B-12---:R-:W-:Y:S05]  /*03f0*/  @!P1 BRA `(.L_x_3) ;  /* 0x0000000000809947 */ /* 0x006fea0003800000 */
[----:B------:R-:W-:Y:S02]  /*0400*/  IADD3 R13, P1, PT, R4, R9, RZ ;  /* 0x00000009040d7210 */ /* 0x000fe40007f3e0ff */
[----:B------:R-:W-:-:S03]  /*0410*/  IADD3 R6, PT, PT, R6, 0x1, RZ ;  /* 0x0000000106067810 */ /* 0x000fc60007ffe0ff */
[----:B------:R-:W-:Y:S01]  /*0420*/  IMAD.X R10, RZ, RZ, R17, P1 ;  /* 0x000000ffff0a7224 */ /* 0x000fe200008e0611 */
[----:B------:R-:W-:Y:S01]  /*0430*/  LOP3.LUT R6, R6, 0x3, RZ, 0xc0, !PT ;  /* 0x0000000306067812 */ /* 0x000fe200078ec0ff */
[----:B------:R-:W-:-:S03]  /*0440*/  IMAD.SHL.U32 R8, R13, 0x4, RZ ;  /* 0x000000040d087824 */ /* 0x000fc600078e00ff */
[----:B------:R-:W-:Y:S01]  /*0450*/  SHF.L.U64.HI R13, R13, 0x2, R10 ;  /* 0x000000020d0d7819 */ /* 0x000fe2000001020a */
[C---:B------:R-:W-:Y:S01]  /*0460*/  IMAD R9, R6.reuse, R3, R9 ;  /* 0x0000000306097224 */ /* 0x040fe200078e0209 */
[----:B------:R-:W-:-:S07]  /*0470*/  IADD3 R10, PT, PT, -R6, RZ, RZ ;  /* 0x000000ff060a7210 */ /* 0x000fce0007ffe1ff */
.L_x_4:
[----:B0-----:R-:W-:-:S04]  /*0480*/  IADD3 R6, P1, PT, R8, UR8, RZ ;  /* 0x0000000808067c10 */ /* 0x001fc8000ff3e0ff */
[----:B------:R-:W-:-:S06]  /*0490*/  IADD3.X R7, PT, PT, R13, UR9, RZ, P1, !PT ;  /* 0x000000090d077c10 */ /* 0x000fcc0008ffe4ff */
[----:B------:R0:W2:Y:S01]  /*04a0*/  LDG.E R7, desc[UR6][R6.64] ;  /* 0x0000000606077981 */ /* 0x0000a2000c1e1900 */
[----:B------:R-:W-:Y:S02]  /*04b0*/  IMAD.MOV.U32 R12, RZ, RZ, 0x3bbb989d ;  /* 0x3bbb989dff0c7424 */ /* 0x000fe400078e00ff */
[----:B------:R-:W-:Y:S02]  /*04c0*/  IMAD.MOV.U32 R15, RZ, RZ, 0x437c0000 ;  /* 0x437c0000ff0f7424 */ /* 0x000fe400078e00ff */
[----:B------:R-:W-:Y:S01]  /*04d0*/  VIADD R10, R10, 0x1 ;  /* 0x000000010a0a7836 */ /* 0x000fe20000000000 */
[----:B0-----:R-:W-:Y:S01]  /*04e0*/  IADD3 R6, P1, PT, R8, UR10, RZ ;  /* 0x0000000a08067c10 */ /* 0x001fe2000ff3e0ff */
[----:B--2--5:R-:W-:-:S03]  /*04f0*/  FADD R11, -R2, R7 ;  /* 0x00000007020b7221 */ /* 0x024fc60000000100 */
[----:B------:R-:W-:Y:S02]  /*0500*/  IADD3.X R7, PT, PT, R13, UR11, RZ, P1, !PT ;  /* 0x0000000b0d077c10 */ /* 0x000fe40008ffe4ff */
[----:B------:R-:W-:Y:S01]  /*0510*/  ISETP.NE.AND P1, PT, R10, RZ, PT ;  /* 0x000000ff0a00720c */ /* 0x000fe20003f25270 */
[----:B------:R-:W-:-:S04]  /*0520*/  FFMA.SAT R12, R11, R12, 0.5 ;  /* 0x3f0000000b0c7423 */ /* 0x000fc8000000200c */
[----:B------:R-:W-:-:S04]  /*0530*/  FFMA.RM R12, R12, R15, 12582913 ;  /* 0x4b4000010c0c7423 */ /* 0x000fc8000000400f */
[C---:B------:R-:W-:Y:S01]  /*0540*/  FADD R14, R12.reuse, -12583039 ;  /* 0xcb40007f0c0e7421 */ /* 0x040fe20000000000 */
[----:B------:R-:W-:-:S03]  /*0550*/  SHF.L.U32 R12, R12, 0x17, RZ ;  /* 0x000000170c0c7819 */ /* 0x000fc600000006ff */
[----:B------:R-:W-:-:S04]  /*0560*/  FFMA R14, R11, 1.4426950216293334961, -R14 ;  /* 0x3fb8aa3b0b0e7823 */ /* 0x000fc8000000080e */
[----:B------:R-:W-:-:S04]  /*0570*/  FFMA R14, R11, 1.925963033500011079e-08, R14 ;  /* 0x32a570600b0e7823 */ /* 0x000fc8000000000e */
[----:B------:R-:W0:Y:S02]  /*0580*/  MUFU.EX2 R11, R14 ;  /* 0x0000000e000b7308 */ /* 0x000e240000000800 */
[----:B0-----:R-:W-:-:S04]  /*0590*/  FMUL R12, R12, R11 ;  /* 0x0000000b0c0c7220 */ /* 0x001fc80000400000 */
[----:B------:R-:W-:Y:S01]  /*05a0*/  FMUL R11, R12, R5 ;  /* 0x000000050c0b7220 */ /* 0x000fe20000400000 */
[----:B------:R-:W-:-:S04]  /*05b0*/  IMAD.MOV.U32 R12, RZ, RZ, R8 ;  /* 0x000000ffff0c7224 */ /* 0x000fc800078e0008 */
[----:B------:R0:W-:Y:S01]  /*05c0*/  STG.E desc[UR6][R6.64], R11 ;  /* 0x0000000b06007986 */ /* 0x0001e2000c101906 */
[----:B------:R-:W-:-:S03]  /*05d0*/  IMAD.WIDE.U32 R12, R3, 0x4, R12 ;  /* 0x00000004030c7825 */ /* 0x000fc600078e000c */
[----:B------:R-:W-:Y:S01]  /*05e0*/  MOV R8, R12 ;  /* 0x0000000c00087202 */ /* 0x000fe20000000f00 */
[----:B------:R-:W-:Y:S06]  /*05f0*/  @P1 BRA `(.L_x_4) ;  /* 0xfffffffc00a01947 */ /* 0x000fec000383ffff */
.L_x_3:
[----:B------:R-:W-:Y:S05]  /*0600*/  BSYNC.RECONVERGENT B0 ;  /* 0x0000000000007941 */ /* 0x000fea0003800200 */
.L_x_2:
[----:B------:R-:W-:Y:S05]  /*0610*/  @!P0 EXIT ;  /* 0x000000000000894d */ /* 0x000fea0003800000 */
.L_x_5:
[----:B01----:R-:W-:-:S05]  /*0620*/  IADD3 R11, P0, PT, R4, R9, RZ ;  /* 0x00000009040b7210 */ /* 0x003fca0007f1e0ff */
[----:B------:R-:W-:Y:S02]  /*0630*/  IMAD.X R6, RZ, RZ, R17, P0 ;  /* 0x000000ffff067224 */ /* 0x000fe400000e0611 */
[----:B------:R-:W-:-:S03]  /*0640*/  IMAD.SHL.U32 R18, R11, 0x4, RZ ;  /* 0x000000040b127824 */ /* 0x000fc600078e00ff */
[----:B------:R-:W-:Y:S02]  /*0650*/  SHF.L.U64.HI R11, R11, 0x2, R6 ;  /* 0x000000020b0b7819 */ /* 0x000fe40000010206 */
[----:B------:R-:W-:-:S04]  /*0660*/  IADD3 R12, P0, PT, R18, UR12, RZ ;  /* 0x0000000c120c7c10 */ /* 0x000fc8000ff1e0ff */
[----:B------:R-:W-:-:S06]  /*0670*/  IADD3.X R13, PT, PT, R11, UR13, RZ, P0, !PT ;  /* 0x0000000d0b0d7c10 */ /* 0x000fcc00087fe4ff */
[----:B------:R0:W2:Y:S01]  /*0680*/  LDG.E R13, desc[UR6][R12.64] ;  /* 0x000000060c0d7981 */ /* 0x0000a2000c1e1900 */
[----:B------:R-:W-:Y:S02]  /*0690*/  HFMA2 R6, -RZ, RZ, 0.96630859375, -0.0022525787353515625 ;  /* 0x3bbb989dff067431 */ /* 0x000fe400000001ff */
[----:B------:R-:W-:Y:S02]  /*06a0*/  IMAD.MOV.U32 R7, RZ, RZ, 0x437c0000 ;  /* 0x437c0000ff077424 */ /* 0x000fe400078e00ff */
[----:B------:R-:W-:-:S05]  /*06b0*/  IMAD.IADD R16, R3, 0x1, R9 ;  /* 0x0000000103107824 */ /* 0x000fca00078e0209 */
[----:B0-----:R-:W-:-:S04]  /*06c0*/  IADD3 R12, P0, PT, R4, R16, RZ ;  /* 0x00000010040c7210 */ /* 0x001fc80007f1e0ff */
[----:B------:R-:W-:Y:S01]  /*06d0*/  IADD3.X R19, PT, PT, RZ, R17, RZ, P0, !PT ;  /* 0x00000011ff137210 */ /* 0x000fe200007fe4ff */
[----:B--2--5:R-:W-:Y:S01]  /*06e0*/  FADD R15, -R2, R13 ;  /* 0x0000000d020f7221 */ /* 0x024fe20000000100 */
[C---:B------:R-:W-:Y:S02]  /*06f0*/  IMAD.SHL.U32 R13, R12.reuse, 0x4, RZ ;  /* 0x000000040c0d7824 */ /* 0x040fe400078e00ff */
[----:B------:R-:W-:Y:S01]  /*0700*/  SHF.L.U64.HI R12, R12, 0x2, R19 ;  /* 0x000000020c0c7819 */ /* 0x000fe20000010213 */
[----:B------:R-:W-:-:S04]  /*0710*/  FFMA.SAT R8, R15, R6, 0.5 ;  /* 0x3f0000000f087423 */ /* 0x000fc80000002006 */
[----:B------:R-:W-:-:S04]  /*0720*/  FFMA.RM R8, R8, R7, 12582913 ;  /* 0x4b40000108087423 */ /* 0x000fc80000004007 */
[C---:B------:R-:W-:Y:S01]  /*0730*/  FADD R10, R8.reuse, -12583039 ;  /* 0xcb40007f080a7421 */ /* 0x040fe20000000000 */
[----:B------:R-:W-:Y:S02]  /*0740*/  SHF.L.U32 R9, R8, 0x17, RZ ;  /* 0x0000001708097819 */ /* 0x000fe400000006ff */
[----:B------:R-:W-:Y:S01]  /*0750*/  IADD3 R8, P0, PT, R18, UR14, RZ ;  /* 0x0000000e12087c10 */ /* 0x000fe2000ff1e0ff */
[----:B------:R-:W-:-:S04]  /*0760*/  FFMA R10, R15, 1.4426950216293334961, -R10 ;  /* 0x3fb8aa3b0f0a7823 */ /* 0x000fc8000000080a */
[----:B------:R-:W-:Y:S01]  /*0770*/  FFMA R15, R15, 1.925963033500011079e-08, R10 ;  /* 0x32a570600f0f7823 */ /* 0x000fe2000000000a */
[----:B------:R-:W-:-:S03]  /*0780*/  IADD3 R10, P1, PT, R13, UR12, RZ ;  /* 0x0000000c0d0a7c10 */ /* 0x000fc6000ff3e0ff */
[----:B------:R-:W0:Y:S02]  /*0790*/  MUFU.EX2 R14, R15 ;  /* 0x0000000f000e7308 */ /* 0x000e240000000800 */
[----:B0-----:R-:W-:Y:S01]  /*07a0*/  FMUL R14, R9, R14 ;  /* 0x0000000e090e7220 */ /* 0x001fe20000400000 */
[----:B------:R-:W-:Y:S02]  /*07b0*/  IADD3.X R9, PT, PT, R11, UR15, RZ, P0, !PT ;  /* 0x0000000f0b097c10 */ /* 0x000fe400087fe4ff */
[----:B------:R-:W-:Y:S01]  /*07c0*/  IADD3.X R11, PT, PT, R12, UR13, RZ, P1, !PT ;  /* 0x0000000d0c0b7c10 */ /* 0x000fe20008ffe4ff */
[----:B------:R-:W-:-:S05]  /*07d0*/  FMUL R15, R14, R5 ;  /* 0x000000050e0f7220 */ /* 0x000fca0000400000 */
[----:B------:R0:W-:Y:S04]  /*07e0*/  STG.E desc[UR6][R8.64], R15 ;  /* 0x0000000f08007986 */ /* 0x0001e8000c101906 */
[----:B------:R-:W2:Y:S01]  /*07f0*/  LDG.E R11, desc[UR6][R10.64] ;  /* 0x000000060a0b7981 */ /* 0x000ea2000c1e1900 */
[----:B------:R-:W-:Y:S02]  /*0800*/  IMAD.IADD R16, R16, 0x1, R3 ;  /* 0x0000000110107824 */ /* 0x000fe400078e0203 */
[----:B--2---:R-:W-:-:S04]  /*0810*/  FADD R19, -R2, R11 ;  /* 0x0000000b02137221 */ /* 0x004fc80000000100 */
[----:B------:R-:W-:-:S04]  /*0820*/  FFMA.SAT R14, R19, R6, 0.5 ;  /* 0x3f000000130e7423 */ /* 0x000fc80000002006 */
[----:B------:R-:W-:-:S04]  /*0830*/  FFMA.RM R14, R14, R7, 12582913 ;  /* 0x4b4000010e0e7423 */ /* 0x000fc80000004007 */
[C---:B------:R-:W-:Y:S01]  /*0840*/  FADD R18, R14.reuse, -12583039 ;  /* 0xcb40007f0e127421 */ /* 0x040fe20000000000 */
[----:B0-----:R-:W-:-:S03]  /*0850*/  SHF.L.U32 R9, R14, 0x17, RZ ;  /* 0x000000170e097819 */ /* 0x001fc600000006ff */
[----:B------:R-:W-:-:S04]  /*0860*/  FFMA R18, R19, 1.4426950216293334961, -R18 ;  /* 0x3fb8aa3b13127823 */ /* 0x000fc80000000812 */
[----:B------:R-:W-:Y:S01]  /*0870*/  FFMA R18, R19, 1.925963033500011079e-08, R18 ;  /* 0x32a5706013127823 */ /* 0x000fe20000000012 */
[----:B------:R-:W-:-:S04]  /*0880*/  IADD3 R19, P0, PT, R4, R16, RZ ;  /* 0x0000001004137210 */ /* 0x000fc80007f1e0ff */
[----:B------:R-:W-:Y:S01]  /*0890*/  IADD3.X R8, PT, PT, RZ, R17, RZ, P0, !PT ;  /* 0x00000011ff087210 */ /* 0x000fe200007fe4ff */
[----:B------:R-:W0:Y:S01]  /*08a0*/  MUFU.EX2 R18, R18 ;  /* 0x0000001200127308 */ /* 0x000e220000000800 */
[C---:B------:R-:W-:Y:S02]  /*08b0*/  IMAD.SHL.U32 R15, R19.reuse, 0x4, RZ ;  /* 0x00000004130f7824 */ /* 0x040fe400078e00ff */
[----:B------:R-:W-:Y:S02]  /*08c0*/  SHF.L.U64.HI R14, R19, 0x2, R8 ;  /* 0x00000002130e7819 */ /* 0x000fe40000010208 */
[----:B------:R-:W-:Y:S02]  /*08d0*/  IADD3 R8, P0, PT, R13, UR14, RZ ;  /* 0x0000000e0d087c10 */ /* 0x000fe4000ff1e0ff */
[----:B------:R-:W-:-:S04]  /*08e0*/  IADD3 R10, P1, PT, R15, UR12, RZ ;  /* 0x0000000c0f0a7c10 */ /* 0x000fc8000ff3e0ff */
[----:B------:R-:W-:Y:S01]  /*08f0*/  IADD3.X R11, PT, PT, R14, UR13, RZ, P1, !PT ;  /* 0x0000000d0e0b7c10 */ /* 0x000fe20008ffe4ff */
[----:B0-----:R-:W-:Y:S01]  /*0900*/  FMUL R20, R9, R18 ;  /* 0x0000001209147220 */ /* 0x001fe20000400000 */
[----:B------:R-:W-:-:S03]  /*0910*/  IADD3.X R9, PT, PT, R12, UR15, RZ, P0, !PT ;  /* 0x0000000f0c097c10 */ /* 0x000fc600087fe4ff */
        /* <DEDUP_REMOVED lines=24> */
[----:B0-----:R-:W-:Y:S01]  /*0aa0*/  IADD3 R9, PT, PT, R16, R3, RZ ;  /* 0x0000000310097210 */ /* 0x001fe20007ffe0ff */
[----:B--2---:R-:W-:-:S04]  /*0ab0*/  FADD R19, -R2, R11 ;  /* 0x0000000b02137221 */ /* 0x004fc80000000100 */
[----:B------:R-:W-:-:S04]  /*0ac0*/  FFMA.SAT R6, R19, R6, 0.5 ;  /* 0x3f00000013067423 */ /* 0x000fc80000002006 */
[----:B------:R-:W-:-:S04]  /*0ad0*/  FFMA.RM R6, R6, R7, 12582913 ;  /* 0x4b40000106067423 */ /* 0x000fc80000004007 */
[C---:B------:R-:W-:Y:S01]  /*0ae0*/  FADD R14, R6.reuse, -12583039 ;  /* 0xcb40007f060e7421 */ /* 0x040fe20000000000 */
[----:B------:R-:W-:Y:S01]  /*0af0*/  IMAD.SHL.U32 R7, R6, 0x800000, RZ ;  /* 0x0080000006077824 */ /* 0x000fe200078e00ff */
[----:B------:R-:W-:Y:S02]  /*0b00*/  IADD3 R6, P0, PT, R13, UR14, RZ ;  /* 0x0000000e0d067c10 */ /* 0x000fe4000ff1e0ff */
[----:B------:R-:W-:-:S04]  /*0b10*/  FFMA R14, R19, 1.4426950216293334961, -R14 ;  /* 0x3fb8aa3b130e7823 */ /* 0x000fc8000000080e */
[----:B------:R-:W-:-:S06]  /*0b20*/  FFMA R14, R19, 1.925963033500011079e-08, R14 ;  /* 0x32a57060130e7823 */ /* 0x000fcc000000000e */
[----:B------:R-:W0:Y:S02]  /*0b30*/  MUFU.EX2 R14, R14 ;  /* 0x0000000e000e7308 */ /* 0x000e240000000800 */
[----:B0-----:R-:W-:Y:S01]  /*0b40*/  FMUL R8, R7, R14 ;  /* 0x0000000e07087220 */ /* 0x001fe20000400000 */
[----:B------:R-:W-:Y:S02]  /*0b50*/  IADD3.X R7, PT, PT, R12, UR15, RZ, P0, !PT ;  /* 0x0000000f0c077c10 */ /* 0x000fe400087fe4ff */
[----:B------:R-:W-:Y:S01]  /*0b60*/  ISETP.GE.AND P0, PT, R9, R0, PT ;  /* 0x000000000900720c */ /* 0x000fe20003f06270 */
[----:B------:R-:W-:-:S05]  /*0b70*/  FMUL R11, R8, R5 ;  /* 0x00000005080b7220 */ /* 0x000fca0000400000 */
[----:B------:R1:W-:Y:S07]  /*0b80*/  STG.E desc[UR6][R6.64], R11 ;  /* 0x0000000b06007986 */ /* 0x0003ee000c101906 */
[----:B------:R-:W-:Y:S05]  /*0b90*/  @!P0 BRA `(.L_x_5) ;  /* 0xfffffff800a08947 */ /* 0x000fea000383ffff */
[----:B------:R-:W-:Y:S05]  /*0ba0*/  EXIT ;  /* 0x000000000000794d */ /* 0x000fea0003800000 */
        .weak           $__internal_0_$__cuda_sm20_rcp_rn_f32_slowpath
        .type           $__internal_0_$__cuda_sm20_rcp_rn_f32_slowpath,@function
        .size           $__internal_0_$__cuda_sm20_rcp_rn_f32_slowpath,(.L_x_53 - $__internal_0_$__cuda_sm20_rcp_rn_f32_slowpath)
$__internal_0_$__cuda_sm20_rcp_rn_f32_slowpath:
[----:B------:R-:W-:-:S05]  /*0bb0*/  IMAD.SHL.U32 R5, R0, 0x2, RZ ;  /* 0x0000000200057824 */ /* 0x000fca00078e00ff */
[----:B------:R-:W-:-:S04]  /*0bc0*/  SHF.R.U32.HI R5, RZ, 0x18, R5 ;  /* 0x00000018ff057819 */ /* 0x000fc80000011605 */
[----:B------:R-:W-:-:S13]  /*0bd0*/  ISETP.NE.U32.AND P0, PT, R5, RZ, PT ;  /* 0x000000ff0500720c */ /* 0x000fda0003f05070 */
[----:B------:R-:W-:Y:S05]  /*0be0*/  @P0 BRA `(.L_x_6) ;  /* 0x00000000002c0947 */ /* 0x000fea0003800000 */
[----:B------:R-:W-:-:S04]  /*0bf0*/  SHF.L.U32 R5, R0, 0x1, RZ ;  /* 0x0000000100057819 */ /* 0x000fc800000006ff */
[----:B------:R-:W-:-:S13]  /*0c00*/  ISETP.NE.AND P0, PT, R5, RZ, PT ;  /* 0x000000ff0500720c */ /* 0x000fda0003f05270 */
[----:B------:R2:W3:Y:S01]  /*0c10*/  @!P0 MUFU.RCP R5, R0 ;  /* 0x0000000000058308 */ /* 0x0004e20000001000 */
[----:B------:R-:W-:Y:S05]  /*0c20*/  @!P0 BRA `(.L_x_7) ;  /* 0x0000000000a48947 */ /* 0x000fea0003800000 */
[----:B------:R-:W-:-:S04]  /*0c30*/  FFMA R7, R0, 1.84467440737095516160e+19, RZ ;  /* 0x5f80000000077823 */ /* 0x000fc800000000ff */
[----:B--2---:R-:W3:Y:S02]  /*0c40*/  MUFU.RCP R0, R7 ;  /* 0x0000000700007308 */ /* 0x004ee40000001000 */
[----:B---3--:R-:W-:-:S04]  /*0c50*/  FFMA R5, R7, R0, -1 ;  /* 0xbf80000007057423 */ /* 0x008fc80000000000 */
[----:B------:R-:W-:-:S04]  /*0c60*/  FADD.FTZ R5, -R5, -RZ ;  /* 0x800000ff05057221 */ /* 0x000fc80000010100 */
[----:B------:R-:W-:-:S04]  /*0c70*/  FFMA R0, R0, R5, R0 ;  /* 0x0000000500007223 */ /* 0x000fc80000000000 */
[----:B------:R-:W-:Y:S01]  /*0c80*/  FFMA R5, R0, 1.84467440737095516160e+19, RZ ;  /* 0x5f80000000057823 */ /* 0x000fe200000000ff */
[----:B------:R-:W-:Y:S06]  /*0c90*/  BRA `(.L_x_7) ;  /* 0x0000000000887947 */ /* 0x000fec0003800000 */
.L_x_6:
[----:B------:R-:W-:-:S05]  /*0ca0*/  VIADD R7, R5, 0xffffff03 ;  /* 0xffffff0305077836 */ /* 0x000fca0000000000 */
[----:B------:R-:W-:-:S13]  /*0cb0*/  ISETP.GT.U32.AND P0, PT, R7, 0x1, PT ;  /* 0x000000010700780c */ /* 0x000fda0003f04070 */
[----:B------:R-:W-:Y:S05]  /*0cc0*/  @P0 BRA `(.L_x_8) ;  /* 0x0000000000780947 */ /* 0x000fea0003800000 */
[----:B------:R-:W-:Y:S01]  /*0cd0*/  LOP3.LUT R8, R0, 0x7fffff, RZ, 0xc0, !PT ;  /* 0x007fffff00087812 */ /* 0x000fe200078ec0ff */
[----:B------:R-:W-:Y:S01]  /*0ce0*/  VIADD R5, R5, 0xffffff04 ;  /* 0xffffff0405057836 */ /* 0x000fe20000000000 */
[----:B------:R-:W-:Y:S02]  /*0cf0*/  MOV R14, 0x3 ;  /* 0x00000003000e7802 */ /* 0x000fe40000000f00 */
[----:B------:R-:W-:Y:S02]  /*0d00*/  LOP3.LUT R8, R8, 0x3f800000, RZ, 0xfc, !PT ;  /* 0x3f80000008087812 */ /* 0x000fe400078efcff */
[----:B------:R-:W-:Y:S02]  /*0d10*/  SHF.L.U32 R13, R14, R7, RZ ;  /* 0x000000070e0d7219 */ /* 0x000fe400000006ff */
[----:B------:R-:W0:Y:S02]  /*0d20*/  MUFU.RCP R11, R8 ;  /* 0x00000008000b7308 */ /* 0x000e240000001000 */
[----:B0-----:R-:W-:-:S04]  /*0d30*/  FFMA R10, R8, R11, -1 ;  /* 0xbf800000080a7423 */ /* 0x001fc8000000000b */
[----:B------:R-:W-:-:S04]  /*0d40*/  FADD.FTZ R10, -R10, -RZ ;  /* 0x800000ff0a0a7221 */ /* 0x000fc80000010100 */
[CCC-:B------:R-:W-:Y:S01]  /*0d50*/  FFMA.RM R12, R11.reuse, R10.reuse, R11.reuse ;  /* 0x0000000a0b0c7223 */ /* 0x1c0fe2000000400b */
[----:B------:R-:W-:-:S04]  /*0d60*/  FFMA.RP R11, R11, R10, R11 ;  /* 0x0000000a0b0b7223 */ /* 0x000fc8000000800b */
[C---:B------:R-:W-:Y:S02]  /*0d70*/  LOP3.LUT R10, R12.reuse, 0x7fffff, RZ, 0xc0, !PT ;  /* 0x007fffff0c0a7812 */ /* 0x040fe400078ec0ff */
[----:B------:R-:W-:Y:S02]  /*0d80*/  FSETP.NEU.FTZ.AND P0, PT, R12, R11, PT ;  /* 0x0000000b0c00720b */ /* 0x000fe40003f1d000 */
[----:B------:R-:W-:Y:S02]  /*0d90*/  LOP3.LUT R10, R10, 0x800000, RZ, 0xfc, !PT ;  /* 0x008000000a0a7812 */ /* 0x000fe400078efcff */
[----:B------:R-:W-:Y:S02]  /*0da0*/  SEL R11, RZ, 0xffffffff, !P0 ;  /* 0xffffffffff0b7807 */ /* 0x000fe40004000000 */
[----:B------:R-:W-:Y:S02]  /*0db0*/  LOP3.LUT R8, R13, R10, RZ, 0xc0, !PT ;  /* 0x0000000a0d087212 */ /* 0x000fe400078ec0ff */
[----:B------:R-:W-:Y:S01]  /*0dc0*/  SHF.R.U32.HI R5, RZ, R5, R10 ;  /* 0x00000005ff057219 */ /* 0x000fe2000001160a */
[----:B------:R-:W-:Y:S01]  /*0dd0*/  IMAD.MOV R11, RZ, RZ, -R11 ;  /* 0x000000ffff0b7224 */ /* 0x000fe200078e0a0b */
[----:B------:R-:W-:-:S04]  /*0de0*/  SHF.R.U32.HI R8, RZ, R7, R8 ;  /* 0x00000007ff087219 */ /* 0x000fc80000011608 */
[----:B------:R-:W-:Y:S02]  /*0df0*/  LOP3.LUT P1, RZ, R11, R7, R10, 0xf8, !PT ;  /* 0x000000070bff7212 */ /* 0x000fe4000782f80a */
[C---:B------:R-:W-:Y:S02]  /*0e00*/  LOP3.LUT P0, RZ, R8.reuse, 0x1, RZ, 0xc0, !PT ;  /* 0x0000000108ff7812 */ /* 0x040fe4000780c0ff */
[----:B------:R-:W-:-:S04]  /*0e10*/  LOP3.LUT P2, RZ, R8, 0x2, RZ, 0xc0, !PT ;  /* 0x0000000208ff7812 */ /* 0x000fc8000784c0ff */
[----:B------:R-:W-:Y:S02]  /*0e20*/  PLOP3.LUT P0, PT, P0, P1, P2, 0xe0, 0x0 ;  /* 0x000000000000781c */ /* 0x000fe40000703c20 */
[----:B------:R-:W-:Y:S02]  /*0e30*/  LOP3.LUT P1, RZ, R0, 0x7fffff, RZ, 0xc0, !PT ;  /* 0x007fffff00ff7812 */ /* 0x000fe4000782c0ff */
[----:B------:R-:W-:-:S04]  /*0e40*/  SEL R7, RZ, 0x1, !P0 ;  /* 0x00000001ff077807 */ /* 0x000fc80004000000 */
[----:B------:R-:W-:-:S04]  /*0e50*/  IADD3 R7, PT, PT, -R7, RZ, RZ ;  /* 0x000000ff07077210 */ /* 0x000fc80007ffe1ff */
[----:B------:R-:W-:-:S13]  /*0e60*/  ISETP.GE.AND P0, PT, R7, RZ, PT ;  /* 0x000000ff0700720c */ /* 0x000fda0003f06270 */
[----:B------:R-:W-:-:S05]  /*0e70*/  @!P0 IADD3 R5, PT, PT, R5, 0x1, RZ ;  /* 0x0000000105058810 */ /* 0x000fca0007ffe0ff */
[----:B------:R-:W-:-:S05]  /*0e80*/  @!P1 IMAD.SHL.U32 R5, R5, 0x2, RZ ;  /* 0x0000000205059824 */ /* 0x000fca00078e00ff */
[----:B------:R-:W-:Y:S01]  /*0e90*/  LOP3.LUT R5, R5, 0x80000000, R0, 0xf8, !PT ;  /* 0x8000000005057812 */ /* 0x000fe200078ef800 */
[----:B------:R-:W-:Y:S06]  /*0ea0*/  BRA `(.L_x_7) ;  /* 0x0000000000047947 */ /* 0x000fec0003800000 */
.L_x_8:
[----:B------:R0:W1:Y:S02]  /*0eb0*/  MUFU.RCP R5, R0 ;  /* 0x0000000000057308 */ /* 0x0000640000001000 */
.L_x_7:
[----:B------:R-:W-:-:S04]  /*0ec0*/  HFMA2 R7, -RZ, RZ, 0, 0 ;  /* 0x00000000ff077431 */ /* 0x000fc800000001ff */
[----:B0123--:R-:W-:Y:S05]  /*0ed0*/  RET.REL.NODEC R6 `(_Z23softmax_v2_kernel_pass2PKfPfS0_iii) ;  /* 0xfffffff006487950 */ /* 0x00ffea0003c3ffff */
.L_x_9:
[----:B------:R-:W-:-:S00]  /*0ee0*/  BRA `(.L_x_9) ;  /* 0xfffffffc00fc7947 */ /* 0x000fc0000383ffff */
[----:B------:R-:W-:-:S00]  /*0ef0*/  NOP ;  /* 0x0000000000007918 */ /* 0x000fc00000000000 */
        /* <DEDUP_REMOVED lines=8> */
.L_x_53:


//--------------------- .text._Z23softmax_v2_kernel_pass1PKfPfiii --------------------------
	.section	.text._Z23softmax_v2_kernel_pass1PKfPfiii,"ax",@progbits
	.align	128
        .global         _Z23softmax_v2_kernel_pass1PKfPfiii
        .type           _Z23softmax_v2_kernel_pass1PKfPfiii,@function
        .size           _Z23softmax_v2_kernel_pass1PKfPfiii,(.L_x_56 - _Z23softmax_v2_kernel_pass1PKfPfiii)
        .other          _Z23softmax_v2_kernel_pass1PKfPfiii,@"STO_CUDA_ENTRY STV_DEFAULT"
_Z23softmax_v2_kernel_pass1PKfPfiii:
.text._Z23softmax_v2_kernel_pass1PKfPfiii:
[----:B------:R-:W-:Y:S08]  /*0000*/  LDC R1, c[0x0][0x37c] ;  /* 0x0000df00ff017b82 */ /* 0x000ff00000000800 */
[----:B------:R-:W0:Y:S01]  /*0010*/  S2UR UR4, SR_CTAID.X ;  /* 0x00000000000479c3 */ /* 0x000e220000002500 */
[----:B------:R-:W0:Y:S01]  /*0020*/  LDCU UR8, c[0x0][0x398] ;  /* 0x00007300ff0877ac */ /* 0x000e220008000800 */
[----:B------:R-:W1:Y:S01]  /*0030*/  S2R R0, SR_TID.X ;  /* 0x0000000000007919 */ /* 0x000e620000002100 */
[----:B------:R-:W-:Y:S01]  /*0040*/  BSSY.RECONVERGENT B0, `(.L_x_10) ;  /* 0x00000cb000007945 */ /* 0x000fe20003800200 */
[----:B------:R-:W-:Y:S01]  /*0050*/  MOV R13, 0xff7fffff ;  /* 0xff7fffff000d7802 */ /* 0x000fe20000000f00 */
[----:B------:R-:W2:Y:S01]  /*0060*/  LDCU UR5, c[0x0][0x360] ;  /* 0x00006c00ff0577ac */ /* 0x000ea20008000800 */
[----:B------:R-:W3:Y:S02]  /*0070*/  S2R R7, SR_CTAID.Y ;  /* 0x0000000000077919 */ /* 0x000ee40000002600 */
[----:B------:R-:W4:Y:S01]  /*0080*/  LDC R4, c[0x0][0x394] ;  /* 0x0000e500ff047b82 */ /* 0x000f220000000800 */
[----:B------:R-:W1:Y:S01]  /*0090*/  LDCU.64 UR6, c[0x0][0x358] ;  /* 0x00006b00ff0677ac */ /* 0x000e620008000a00 */
[----:B------:R-:W1:Y:S06]  /*00a0*/  LDCU.64 UR10, c[0x0][0x380] ;  /* 0x00007000ff0a77ac */ /* 0x000e6c0008000a00 */
[----:B------:R-:W5:Y:S01]  /*00b0*/  LDC.64 R2, c[0x0][0x388] ;  /* 0x0000e200ff027b82 */ /* 0x000f620000000a00 */
[----:B0-----:R-:W-:-:S06]  /*00c0*/  UIMAD UR4, UR4, UR8, URZ ;  /* 0x00000008040472a4 */ /* 0x001fcc000f8e02ff */
[----:B------:R-:W-:-:S04]  /*00d0*/  IADD3 R5, PT, PT, RZ, -UR4, RZ ;  /* 0x80000004ff057c10 */ /* 0x000fc8000fffe0ff */
[----:B----4-:R-:W-:-:S04]  /*00e0*/  VIADDMNMX R5, R5, R4, UR8, PT ;  /* 0x0000000805057e46 */ /* 0x010fc8000b800104 */
[----:B-1----:R-:W-:Y:S02]  /*00f0*/  ISETP.GE.AND P0, PT, R0, R5, PT ;  /* 0x000000050000720c */ /* 0x002fe40003f06270 */
[C---:B---3--:R-:W-:Y:S01]  /*0100*/  SHF.L.U32 R9, R7.reuse, 0x1, RZ ;  /* 0x0000000107097819 */ /* 0x048fe200000006ff */
[----:B------:R-:W-:Y:S02]  /*0110*/  IMAD R7, R7, R4, UR4 ;  /* 0x0000000407077e24 */ /* 0x000fe4000f8e0204 */
[----:B------:R-:W-:Y:S02]  /*0120*/  HFMA2 R4, -RZ, RZ, 1.875, 0 ;  /* 0x3f800000ff047431 */ /* 0x000fe400000001ff */
[----:B-----5:R-:W-:Y:S01]  /*0130*/  IMAD.WIDE.U32 R2, R9, 0x4, R2 ;  /* 0x0000000409027825 */ /* 0x020fe200078e0002 */
[----:B--2---:R-:W-:-:S05]  /*0140*/  MOV R9, UR5 ;  /* 0x0000000500097c02 */ /* 0x004fca0008000f00 */
[----:B------:R-:W-:Y:S05]  /*0150*/  @P0 BRA `(.L_x_11) ;  /* 0x0000000800e40947 */ /* 0x000fea0003800000 */
[----:B------:R-:W0:Y:S01]  /*0160*/  I2F.U32.RP R6, R9 ;  /* 0x0000000900067306 */ /* 0x000e220000209000 */
[----:B------:R-:W-:Y:S01]  /*0170*/  IADD3 R4, PT, PT, R9, R0, RZ ;  /* 0x0000000009047210 */ /* 0x000fe20007ffe0ff */
[----:B------:R-:W-:Y:S01]  /*0180*/  BSSY.RECONVERGENT B1, `(.L_x_12) ;  /* 0x0000048000017945 */ /* 0x000fe20003800200 */
[----:B------:R-:W-:Y:S02]  /*0190*/  IADD3 R15, PT, PT, RZ, -R9, RZ ;  /* 0x80000009ff0f7210 */ /* 0x000fe40007ffe0ff */
[----:B------:R-:W-:Y:S02]  /*01a0*/  ISETP.GE.U32.AND P0, PT, R4, R5, PT ;  /* 0x000000050400720c */ /* 0x000fe40003f06070 */
[----:B------:R-:W-:Y:S02]  /*01b0*/  VIMNMX.U32 R13, PT, PT, R5, R4, !PT ;  /* 0x00000004050d7248 */ /* 0x000fe40007fe0000 */
[----:B------:R-:W-:Y:S02]  /*01c0*/  SEL R8, RZ, 0x1, P0 ;  /* 0x00000001ff087807 */ /* 0x000fe40000000000 */
[----:B------:R-:W-:-:S02]  /*01d0*/  ISETP.NE.U32.AND P2, PT, R9, RZ, PT ;  /* 0x000000ff0900720c */ /* 0x000fc40003f45070 */
[----:B------:R-:W-:Y:S01]  /*01e0*/  IADD3 R4, PT, PT, R13, -R4, -R8 ;  /* 0x800000040d047210 */ /* 0x000fe20007ffe808 */
[----:B0-----:R-:W0:Y:S01]  /*01f0*/  MUFU.RCP R6, R6 ;  /* 0x0000000600067308 */ /* 0x001e220000001000 */
[----:B------:R-:W-:Y:S02]  /*0200*/  SHF.R.S32.HI R16, RZ, 0x1f, R7 ;  /* 0x0000001fff107819 */ /* 0x000fe40000011407 */
[----:B------:R-:W-:Y:S02]  /*0210*/  MOV R13, 0xff7fffff ;  /* 0xff7fffff000d7802 */ /* 0x000fe40000000f00 */
[----:B0-----:R-:W-:-:S04]  /*0220*/  IADD3 R10, PT, PT, R6, 0xffffffe, RZ ;  /* 0x0ffffffe060a7810 */ /* 0x001fc80007ffe0ff */
[----:B------:R0:W1:Y:S02]  /*0230*/  F2I.FTZ.U32.TRUNC.NTZ R11, R10 ;  /* 0x0000000a000b7305 */ /* 0x000064000021f000 */
[----:B0-----:R-:W-:Y:S01]  /*0240*/  MOV R10, RZ ;  /* 0x000000ff000a7202 */ /* 0x001fe20000000f00 */
[----:B-1----:R-:W-:-:S04]  /*0250*/  IMAD R15, R15, R11, RZ ;  /* 0x0000000b0f0f7224 */ /* 0x002fc800078e02ff */
[----:B------:R-:W-:-:S06]  /*0260*/  IMAD.HI.U32 R11, R11, R15, R10 ;  /* 0x0000000f0b0b7227 */ /* 0x000fcc00078e000a */
[----:B------:R-:W-:-:S05]  /*0270*/  IMAD.HI.U32 R11, R11, R4, RZ ;  /* 0x000000040b0b7227 */ /* 0x000fca00078e00ff */
[----:B------:R-:W-:-:S05]  /*0280*/  IADD3 R6, PT, PT, -R11, RZ, RZ ;  /* 0x000000ff0b067210 */ /* 0x000fca0007ffe1ff */
[----:B------:R-:W-:Y:S01]  /*0290*/  IMAD R4, R9, R6, R4 ;  /* 0x0000000609047224 */ /* 0x000fe200078e0204 */
[----:B------:R-:W-:-:S04]  /*02a0*/  MOV R6, R0 ;  /* 0x0000000000067202 */ /* 0x000fc80000000f00 */
[----:B------:R-:W-:-:S13]  /*02b0*/  ISETP.GE.U32.AND P0, PT, R4, R9, PT ;  /* 0x000000090400720c */ /* 0x000fda0003f06070 */
[----:B------:R-:W-:Y:S02]  /*02c0*/  @P0 IADD3 R4, PT, PT, -R9, R4, RZ ;  /* 0x0000000409040210 */ /* 0x000fe40007ffe1ff */
[----:B------:R-:W-:Y:S02]  /*02d0*/  @P0 IADD3 R11, PT, PT, R11, 0x1, RZ ;  /* 0x000000010b0b0810 */ /* 0x000fe40007ffe0ff */
[----:B------:R-:W-:-:S13]  /*02e0*/  ISETP.GE.U32.AND P1, PT, R4, R9, PT ;  /* 0x000000090400720c */ /* 0x000fda0003f26070 */
[----:B------:R-:W-:Y:S02]  /*02f0*/  @P1 IADD3 R11, PT, PT, R11, 0x1, RZ ;  /* 0x000000010b0b1810 */ /* 0x000fe40007ffe0ff */
[----:B------:R-:W-:-:S04]  /*0300*/  @!P2 LOP3.LUT R11, RZ, R9, RZ, 0x33, !PT ;  /* 0x00000009ff0ba212 */ /* 0x000fc800078e33ff */
[----:B------:R-:W-:-:S04]  /*0310*/  IADD3 R8, PT, PT, R8, R11, RZ ;  /* 0x0000000b08087210 */ /* 0x000fc80007ffe0ff */
[----:B------:R-:W-:-:S04]  /*0320*/  LOP3.LUT R4, R8, 0x3, RZ, 0xc0, !PT ;  /* 0x0000000308047812 */ /* 0x000fc800078ec0ff */
[----:B------:R-:W-:Y:S02]  /*0330*/  ISETP.NE.AND P0, PT, R4, 0x3, PT ;  /* 0x000000030400780c */ /* 0x000fe40003f05270 */
[----:B------:R-:W-:-:S11]  /*0340*/  MOV R4, 0x3f800000 ;  /* 0x3f80000000047802 */ /* 0x000fd60000000f00 */
[----:B------:R-:W-:Y:S05]  /*0350*/  @!P0 BRA `(.L_x_13) ;  /* 0x0000000000a88947 */ /* 0x000fea0003800000 */
[----:B------:R-:W0:Y:S01]  /*0360*/  LDCU.64 UR4, c[0x0][0x380] ;  /* 0x00007000ff0477ac */ /* 0x000e220008000a00 */
[----:B------:R-:W-:Y:S01]  /*0370*/  IADD3 R11, P0, PT, R7, R0, RZ ;  /* 0x00000000070b7210 */ /* 0x000fe20007f1e0ff */
[----:B------:R-:W-:Y:S01]  /*0380*/  BSSY.RECONVERGENT B2, `(.L_x_13) ;  /* 0x0000027000027945 */ /* 0x000fe20003800200 */
[----:B------:R-:W-:Y:S02]  /*0390*/  IADD3 R4, PT, PT, R8, 0x1, RZ ;  /* 0x0000000108047810 */ /* 0x000fe40007ffe0ff */
[----:B------:R-:W-:Y:S02]  /*03a0*/  IADD3.X R6, PT, PT, RZ, R16, RZ, P0, !PT ;  /* 0x00000010ff067210 */ /* 0x000fe400007fe4ff */
[----:B------:R-:W-:Y:S01]  /*03b0*/  LOP3.LUT R12, R4, 0x3, RZ, 0xc0, !PT ;  /* 0x00000003040c7812 */ /* 0x000fe200078ec0ff */
[----:B------:R-:W-:Y:S01]  /*03c0*/  HFMA2 R4, -RZ, RZ, 1.875, 0 ;  /* 0x3f800000ff047431 */ /* 0x000fe200000001ff */
[----:B------:R-:W-:Y:S02]  /*03d0*/  MOV R14, 0xff7fffff ;  /* 0xff7fffff000e7802 */ /* 0x000fe40000000f00 */
[----:B------:R-:W-:-:S02]  /*03e0*/  IADD3 R12, PT, PT, -R12, RZ, RZ ;  /* 0x000000ff0c0c7210 */ /* 0x000fc40007ffe1ff */
[----:B0-----:R-:W-:-:S04]  /*03f0*/  LEA R10, P0, R11, UR4, 0x2 ;  /* 0x000000040b0a7c11 */ /* 0x001fc8000f8010ff */
[----:B------:R-:W-:Y:S02]  /*0400*/  LEA.HI.X R11, R11, UR5, R6, 0x2, P0 ;  /* 0x000000050b0b7c11 */ /* 0x000fe400080f1406 */
[----:B------:R-:W-:-:S07]  /*0410*/  MOV R6, R0 ;  /* 0x0000000000067202 */ /* 0x000fce0000000f00 */
.L_x_14:
[----:B------:R0:W2:Y:S01]  /*0420*/  LDG.E R17, desc[UR6][R10.64] ;  /* 0x000000060a117981 */ /* 0x0000a2000c1e1900 */
[----:B------:R-:W-:Y:S02]  /*0430*/  MOV R20, 0x3bbb989d ;  /* 0x3bbb989d00147802 */ /* 0x000fe40000000f00 */
[----:B------:R-:W-:Y:S02]  /*0440*/  MOV R21, 0x437c0000 ;  /* 0x437c000000157802 */ /* 0x000fe40000000f00 */
[----:B------:R-:W-:Y:S02]  /*0450*/  IADD3 R12, PT, PT, R12, 0x1, RZ ;  /* 0x000000010c0c7810 */ /* 0x000fe40007ffe0ff */
[C---:B------:R-:W-:Y:S02]  /*0460*/  IADD3 R6, PT, PT, R9.reuse, R6, RZ ;  /* 0x0000000609067210 */ /* 0x040fe40007ffe0ff */
[----:B------:R-:W-:Y:S01]  /*0470*/  ISETP.NE.AND P0, PT, R12, RZ, PT ;  /* 0x000000ff0c00720c */ /* 0x000fe20003f05270 */
[----:B0-----:R-:W-:Y:S01]  /*0480*/  IMAD.WIDE.U32 R10, R9, 0x4, R10 ;  /* 0x00000004090a7825 */ /* 0x001fe200078e000a */
[----:B--2---:R-:W-:-:S05]  /*0490*/  FMNMX R13, R17, R14, !PT ;  /* 0x0000000e110d7209 */ /* 0x004fca0007800000 */
[----:B------:R-:W-:Y:S01]  /*04a0*/  FADD R18, -R13, R14 ;  /* 0x0000000e0d127221 */ /* 0x000fe20000000100 */
[----:B------:R-:W-:-:S03]  /*04b0*/  FADD R19, R17, -R13 ;  /* 0x8000000d11137221 */ /* 0x000fc60000000000 */
[-C--:B------:R-:W-:Y:S01]  /*04c0*/  FFMA.SAT R15, R18, R20.reuse, 0.5 ;  /* 0x3f000000120f7423 */ /* 0x080fe20000002014 */
[----:B------:R-:W-:-:S03]  /*04d0*/  FFMA.SAT R14, R19, R20, 0.5 ;  /* 0x3f000000130e7423 */ /* 0x000fc60000002014 */
[-C--:B------:R-:W-:Y:S01]  /*04e0*/  FFMA.RM R15, R15, R21.reuse, 12582913 ;  /* 0x4b4000010f0f7423 */ /* 0x080fe20000004015 */
[----:B------:R-:W-:-:S03]  /*04f0*/  FFMA.RM R14, R14, R21, 12582913 ;  /* 0x4b4000010e0e7423 */ /* 0x000fc60000004015 */
[C---:B------:R-:W-:Y:S01]  /*0500*/  FADD R17, R15.reuse, -12583039 ;  /* 0xcb40007f0f117421 */ /* 0x040fe20000000000 */
[----:B------:R-:W-:Y:S01]  /*0510*/  FADD R20, R14, -12583039 ;  /* 0xcb40007f0e147421 */ /* 0x000fe20000000000 */
[----:B------:R-:W-:Y:S02]  /*0520*/  SHF.L.U32 R15, R15, 0x17, RZ ;  /* 0x000000170f0f7819 */ /* 0x000fe400000006ff */
[----:B------:R-:W-:Y:S01]  /*0530*/  FFMA R17, R18, 1.4426950216293334961, -R17 ;  /* 0x3fb8aa3b12117823 */ /* 0x000fe20000000811 */
[----:B------:R-:W-:-:S03]  /*0540*/  FFMA R20, R19, 1.4426950216293334961, -R20 ;  /* 0x3fb8aa3b13147823 */ /* 0x000fc60000000814 */
[----:B------:R-:W-:Y:S01]  /*0550*/  FFMA R17, R18, 1.925963033500011079e-08, R17 ;  /* 0x32a5706012117823 */ /* 0x000fe20000000011 */
[----:B------:R-:W-:-:S03]  /*0560*/  FFMA R20, R19, 1.925963033500011079e-08, R20 ;  /* 0x32a5706013147823 */ /* 0x000fc60000000014 */
[----:B------:R-:W0:Y:S08]  /*0570*/  MUFU.EX2 R18, R17 ;  /* 0x0000001100127308 */ /* 0x000e300000000800 */
[----:B------:R-:W1:Y:S01]  /*0580*/  MUFU.EX2 R20, R20 ;  /* 0x0000001400147308 */ /* 0x000e620000000800 */
[----:B0-----:R-:W-:-:S04]  /*0590*/  FMUL R15, R15, R18 ;  /* 0x000000120f0f7220 */ /* 0x001fc80000400000 */
[----:B------:R-:W-:Y:S01]  /*05a0*/  FMUL R4, R15, R4 ;  /* 0x000000040f047220 */ /* 0x000fe20000400000 */
[----:B------:R-:W-:Y:S02]  /*05b0*/  SHF.L.U32 R15, R14, 0x17, RZ ;  /* 0x000000170e0f7819 */ /* 0x000fe400000006ff */
[----:B------:R-:W-:-:S03]  /*05c0*/  MOV R14, R13 ;  /* 0x0000000d000e7202 */ /* 0x000fc60000000f00 */
[----:B-1----:R-:W-:Y:S01]  /*05d0*/  FFMA R4, R15, R20, R4 ;  /* 0x000000140f047223 */ /* 0x002fe20000000004 */
[----:B------:R-:W-:Y:S06]  /*05e0*/  @P0 BRA `(.L_x_14) ;  /* 0xfffffffc008c0947 */ /* 0x000fec000383ffff */
[----:B------:R-:W-:Y:S05]  /*05f0*/  BSYNC.RECONVERGENT B2 ;  /* 0x0000000000027941 */ /* 0x000fea0003800200 */
.L_x_13:
[----:B------:R-:W-:Y:S05]  /*0600*/  BSYNC.RECONVERGENT B1 ;  /* 0x0000000000017941 */ /* 0x000fea0003800200 */
.L_x_12:
[----:B------:R-:W-:-:S13]  /*0610*/  ISETP.GE.U32.AND P0, PT, R8, 0x3, PT ;  /* 0x000000030800780c */ /* 0x000fda0003f06070 */
[----:B------:R-:W-:Y:S05]  /*0620*/  @!P0 BRA `(.L_x_11) ;  /* 0x0000000400b08947 */ /* 0x000fea0003800000 */
.L_x_15:
[----:B------:R-:W-:-:S04]  /*0630*/  IADD3 R8, P0, PT, R7, R6, RZ ;  /* 0x0000000607087210 */ /* 0x000fc80007f1e0ff */
[----:B------:R-:W-:Y:S02]  /*0640*/  IADD3.X R11, PT, PT, RZ, R16, RZ, P0, !PT ;  /* 0x00000010ff0b7210 */ /* 0x000fe400007fe4ff */
[----:B------:R-:W-:-:S04]  /*0650*/  LEA R18, P0, R8, UR10, 0x2 ;  /* 0x0000000a08127c11 */ /* 0x000fc8000f8010ff */
[----:B------:R-:W-:-:S05]  /*0660*/  LEA.HI.X R19, R8, UR11, R11, 0x2, P0 ;  /* 0x0000000b08137c11 */ /* 0x000fca00080f140b */
[----:B------:R-:W2:Y:S01]  /*0670*/  LDG.E R18, desc[UR6][R18.64] ;  /* 0x0000000612127981 */ /* 0x000ea2000c1e1900 */
[----:B------:R-:W-:-:S04]  /*0680*/  IADD3 R6, PT, PT, R9, R6, RZ ;  /* 0x0000000609067210 */ /* 0x000fc80007ffe0ff */
[-C--:B------:R-:W-:Y:S02]  /*0690*/  IADD3 R8, P0, PT, R7, R6.reuse, RZ ;  /* 0x0000000607087210 */ /* 0x080fe40007f1e0ff */
[----:B------:R-:W-:Y:S02]  /*06a0*/  IADD3 R6, PT, PT, R9, R6, RZ ;  /* 0x0000000609067210 */ /* 0x000fe40007ffe0ff */
[----:B------:R-:W-:Y:S02]  /*06b0*/  IADD3.X R11, PT, PT, RZ, R16, RZ, P0, !PT ;  /* 0x00000010ff0b7210 */ /* 0x000fe400007fe4ff */
[----:B------:R-:W-:-:S04]  /*06c0*/  LEA R10, P0, R8, UR10, 0x2 ;  /* 0x0000000a080a7c11 */ /* 0x000fc8000f8010ff */
[----:B------:R-:W-:Y:S02]  /*06d0*/  LEA.HI.X R11, R8, UR11, R11, 0x2, P0 ;  /* 0x0000000b080b7c11 */ /* 0x000fe400080f140b */
[----:B------:R-:W-:-:S03]  /*06e0*/  IADD3 R8, P0, PT, R7, R6, RZ ;  /* 0x0000000607087210 */ /* 0x000fc60007f1e0ff */
[----:B------:R0:W3:Y:S01]  /*06f0*/  LDG.E R14, desc[UR6][R10.64] ;  /* 0x000000060a0e7981 */ /* 0x0000e2000c1e1900 */
[----:B------:R-:W-:Y:S02]  /*0700*/  IADD3.X R15, PT, PT, RZ, R16, RZ, P0, !PT ;  /* 0x00000010ff0f7210 */ /* 0x000fe400007fe4ff */
[C---:B------:R-:W-:Y:S02]  /*0710*/  LEA R22, P0, R8.reuse, UR10, 0x2 ;  /* 0x0000000a08167c11 */ /* 0x040fe4000f8010ff */
[----:B------:R-:W-:Y:S02]  /*0720*/  IADD3 R6, PT, PT, R9, R6, RZ ;  /* 0x0000000609067210 */ /* 0x000fe40007ffe0ff */
[----:B------:R-:W-:Y:S02]  /*0730*/  LEA.HI.X R23, R8, UR11, R15, 0x2, P0 ;  /* 0x0000000b08177c11 */ /* 0x000fe400080f140f */
[----:B------:R-:W-:-:S03]  /*0740*/  IADD3 R8, P0, PT, R7, R6, RZ ;  /* 0x0000000607087210 */ /* 0x000fc60007f1e0ff */
[----:B------:R1:W4:Y:S01]  /*0750*/  LDG.E R15, desc[UR6][R22.64] ;  /* 0x00000006160f7981 */ /* 0x000322000c1e1900 */
[----:B------:R-:W-:Y:S02]  /*0760*/  IADD3.X R17, PT, PT, RZ, R16, RZ, P0, !PT ;  /* 0x00000010ff117210 */ /* 0x000fe400007fe4ff */
[----:B------:R-:W-:-:S04]  /*0770*/  LEA R20, P0, R8, UR10, 0x2 ;  /* 0x0000000a08147c11 */ /* 0x000fc8000f8010ff */
[----:B------:R-:W-:-:S05]  /*0780*/  LEA.HI.X R21, R8, UR11, R17, 0x2, P0 ;  /* 0x0000000b08157c11 */ /* 0x000fca00080f1411 */
[----:B------:R5:W4:Y:S01]  /*0790*/  LDG.E R8, desc[UR6][R20.64] ;  /* 0x0000000614087981 */ /* 0x000b22000c1e1900 */
[----:B0-----:R-:W-:Y:S01]  /*07a0*/  HFMA2 R10, -RZ, RZ, 0.96630859375, -0.0022525787353515625 ;  /* 0x3bbb989dff0a7431 */ /* 0x001fe200000001ff */
[----:B------:R-:W-:Y:S02]  /*07b0*/  MOV R11, 0x437c0000 ;  /* 0x437c0000000b7802 */ /* 0x000fe40000000f00 */
[----:B------:R-:W-:-:S04]  /*07c0*/  IADD3 R6, PT, PT, R9, R6, RZ ;  /* 0x0000000609067210 */ /* 0x000fc80007ffe0ff */
[----:B------:R-:W-:Y:S02]  /*07d0*/  ISETP.GE.AND P0, PT, R6, R5, PT ;  /* 0x000000050600720c */ /* 0x000fe40003f06270 */
[----:B--2---:R-:W-:-:S05]  /*07e0*/  FMNMX R17, R18, R13, !PT ;  /* 0x0000000d12117209 */ /* 0x004fca0007800000 */
[----:B------:R-:W-:Y:S01]  /*07f0*/  FADD R19, -R17, R13 ;  /* 0x0000000d11137221 */ /* 0x000fe20000000100 */
[----:B------:R-:W-:-:S03]  /*0800*/  FADD R25, R18, -R17 ;  /* 0x8000001112197221 */ /* 0x000fc60000000000 */
[-C--:B------:R-:W-:Y:S01]  /*0810*/  FFMA.SAT R12, R19, R10.reuse, 0.5 ;  /* 0x3f000000130c7423 */ /* 0x080fe2000000200a */
[----:B-1----:R-:W-:-:S03]  /*0820*/  FFMA.SAT R22, R25, R10, 0.5 ;  /* 0x3f00000019167423 */ /* 0x002fc6000000200a */
[-C--:B------:R-:W-:Y:S01]  /*0830*/  FFMA.RM R12, R12, R11.reuse, 12582913 ;  /* 0x4b4000010c0c7423 */ /* 0x080fe2000000400b */
[----:B------:R-:W-:-:S03]  /*0840*/  FFMA.RM R13, R22, R11, 12582913 ;  /* 0x4b400001160d7423 */ /* 0x000fc6000000400b */
[C---:B------:R-:W-:Y:S01]  /*0850*/  FADD R18, R12.reuse, -12583039 ;  /* 0xcb40007f0c127421 */ /* 0x040fe20000000000 */
[----:B-----5:R-:W-:Y:S01]  /*0860*/  FADD R20, R13, -12583039 ;  /* 0xcb40007f0d147421 */ /* 0x020fe20000000000 */
[----:B------:R-:W-:Y:S02]  /*0870*/  SHF.L.U32 R22, R12, 0x17, RZ ;  /* 0x000000170c167819 */ /* 0x000fe400000006ff */
[----:B------:R-:W-:Y:S01]  /*0880*/  FFMA R18, R19, 1.4426950216293334961, -R18 ;  /* 0x3fb8aa3b13127823 */ /* 0x000fe20000000812 */
[----:B------:R-:W-:-:S03]  /*0890*/  FFMA R20, R25, 1.4426950216293334961, -R20 ;  /* 0x3fb8aa3b19147823 */ /* 0x000fc60000000814 */
[----:B------:R-:W-:Y:S01]  /*08a0*/  FFMA R18, R19, 1.925963033500011079e-08, R18 ;  /* 0x32a5706013127823 */ /* 0x000fe20000000012 */
[----:B---3--:R-:W-:Y:S01]  /*08b0*/  FMNMX R19, R17, R14, !PT ;  /* 0x0000000e11137209 */ /* 0x008fe20007800000 */
[----:B------:R-:W-:Y:S02]  /*08c0*/  FFMA R20, R25, 1.925963033500011079e-08, R20 ;  /* 0x32a5706019147823 */ /* 0x000fe40000000014 */
[----:B------:R4:W0:Y:S02]  /*08d0*/  MUFU.EX2 R23, R18 ;  /* 0x0000001200177308 */ /* 0x0008240000000800 */
[--C-:B------:R-:W-:Y:S01]  /*08e0*/  FADD R21, R17, -R19.reuse ;  /* 0x8000001311157221 */ /* 0x100fe20000000000 */
[----:B------:R-:W-:Y:S01]  /*08f0*/  FADD R17, R14, -R19 ;  /* 0x800000130e117221 */ /* 0x000fe20000000000 */
[----:B------:R-:W-:Y:S02]  /*0900*/  SHF.L.U32 R14, R13, 0x17, RZ ;  /* 0x000000170d0e7819 */ /* 0x000fe400000006ff */
[----:B------:R-:W-:-:S02]  /*0910*/  FFMA.SAT R24, R21, R10, 0.5 ;  /* 0x3f00000015187423 */ /* 0x000fc4000000200a */
[----:B------:R-:W1:Y:S01]  /*0920*/  MUFU.EX2 R20, R20 ;  /* 0x0000001400147308 */ /* 0x000e620000000800 */
[----:B----4-:R-:W-:Y:S01]  /*0930*/  FMNMX R18, R19, R15, !PT ;  /* 0x0000000f13127209 */ /* 0x010fe20007800000 */
[----:B------:R-:W-:Y:S01]  /*0940*/  FFMA.RM R12, R24, R11, 12582913 ;  /* 0x4b400001180c7423 */ /* 0x000fe2000000400b */
[----:B------:R-:W-:-:S03]  /*0950*/  FFMA.SAT R24, R17, R10, 0.5 ;  /* 0x3f00000011187423 */ /* 0x000fc6000000200a */
[----:B------:R-:W-:Y:S01]  /*0960*/  FADD R19, R19, -R18 ;  /* 0x8000001213137221 */ /* 0x000fe20000000000 */
[----:B------:R-:W-:Y:S01]  /*0970*/  FMNMX R13, R18, R8, !PT ;  /* 0x00000008120d7209 */ /* 0x000fe20007800000 */
[----:B0-----:R-:W-:Y:S01]  /*0980*/  FMUL R23, R22, R23 ;  /* 0x0000001716177220 */ /* 0x001fe20000400000 */
[----:B------:R-:W-:-:S03]  /*0990*/  FADD R22, R12, -12583039 ;  /* 0xcb40007f0c167421 */ /* 0x000fc60000000000 */
[----:B------:R-:W-:Y:S01]  /*09a0*/  FADD R25, R8, -R13 ;  /* 0x8000000d08197221 */ /* 0x000fe20000000000 */
[----:B------:R-:W-:Y:S01]  /*09b0*/  FMUL R23, R23, R4 ;  /* 0x0000000417177220 */ /* 0x000fe20000400000 */
[----:B------:R-:W-:Y:S01]  /*09c0*/  FFMA R22, R21, 1.4426950216293334961, -R22 ;  /* 0x3fb8aa3b15167823 */ /* 0x000fe20000000816 */
[-C--:B------:R-:W-:Y:S01]  /*09d0*/  FFMA.RM R4, R24, R11.reuse, 12582913 ;  /* 0x4b40000118047423 */ /* 0x080fe2000000400b */
[----:B------:R-:W-:Y:S01]  /*09e0*/  FFMA.SAT R24, R19, R10, 0.5 ;  /* 0x3f00000013187423 */ /* 0x000fe2000000200a */
[----:B-1----:R-:W-:Y:S01]  /*09f0*/  FFMA R14, R14, R20, R23 ;  /* 0x000000140e0e7223 */ /* 0x002fe20000000017 */
[----:B------:R-:W-:Y:S01]  /*0a00*/  FFMA R20, R21, 1.925963033500011079e-08, R22 ;  /* 0x32a5706015147823 */ /* 0x000fe20000000016 */
[----:B------:R-:W-:Y:S01]  /*0a10*/  FADD R22, R4, -12583039 ;  /* 0xcb40007f04167421 */ /* 0x000fe20000000000 */
[----:B------:R-:W-:Y:S01]  /*0a20*/  FADD R21, R15, -R18 ;  /* 0x800000120f157221 */ /* 0x000fe20000000000 */
[-C--:B------:R-:W-:Y:S01]  /*0a30*/  FFMA.RM R15, R24, R11.reuse, 12582913 ;  /* 0x4b400001180f7423 */ /* 0x080fe2000000400b */
[----:B------:R-:W-:Y:S01]  /*0a40*/  FADD R23, R18, -R13 ;  /* 0x8000000d12177221 */ /* 0x000fe20000000000 */
[----:B------:R-:W-:Y:S01]  /*0a50*/  FFMA R22, R17, 1.4426950216293334961, -R22 ;  /* 0x3fb8aa3b11167823 */ /* 0x000fe20000000816 */
[----:B------:R-:W-:Y:S01]  /*0a60*/  FFMA.SAT R26, R21, R10, 0.5 ;  /* 0x3f000000151a7423 */ /* 0x000fe2000000200a */
[----:B------:R-:W-:Y:S01]  /*0a70*/  FADD R24, R15, -12583039 ;  /* 0xcb40007f0f187421 */ /* 0x000fe20000000000 */
[----:B------:R-:W0:Y:S01]  /*0a80*/  MUFU.EX2 R20, R20 ;  /* 0x0000001400147308 */ /* 0x000e220000000800 */
[----:B------:R-:W-:Y:S01]  /*0a90*/  FFMA R22, R17, 1.925963033500011079e-08, R22 ;  /* 0x32a5706011167823 */ /* 0x000fe20000000016 */
[----:B------:R-:W-:Y:S01]  /*0aa0*/  FFMA.RM R17, R26, R11, 12582913 ;  /* 0x4b4000011a117423 */ /* 0x000fe2000000400b */
[----:B------:R-:W-:-:S03]  /*0ab0*/  FFMA R24, R19, 1.4426950216293334961, -R24 ;  /* 0x3fb8aa3b13187823 */ /* 0x000fc60000000818 */
[----:B------:R-:W-:Y:S01]  /*0ac0*/  FADD R26, R17, -12583039 ;  /* 0xcb40007f111a7421 */ /* 0x000fe20000000000 */
[----:B------:R-:W-:Y:S01]  /*0ad0*/  FFMA R19, R19, 1.925963033500011079e-08, R24 ;  /* 0x32a5706013137823 */ /* 0x000fe20000000018 */
[-C--:B------:R-:W-:Y:S01]  /*0ae0*/  FFMA.SAT R24, R23, R10.reuse, 0.5 ;  /* 0x3f00000017187423 */ /* 0x080fe2000000200a */
[----:B------:R-:W1:Y:S01]  /*0af0*/  MUFU.EX2 R18, R22 ;  /* 0x0000001600127308 */ /* 0x000e620000000800 */
[----:B------:R-:W-:Y:S02]  /*0b00*/  FFMA R26, R21, 1.4426950216293334961, -R26 ;  /* 0x3fb8aa3b151a7823 */ /* 0x000fe4000000081a */
[-C--:B------:R-:W-:Y:S01]  /*0b10*/  FFMA.RM R8, R24, R11.reuse, 12582913 ;  /* 0x4b40000118087423 */ /* 0x080fe2000000400b */
[----:B------:R-:W-:Y:S01]  /*0b20*/  FFMA.SAT R24, R25, R10, 0.5 ;  /* 0x3f00000019187423 */ /* 0x000fe2000000200a */
[----:B------:R-:W-:Y:S01]  /*0b30*/  FFMA R26, R21, 1.925963033500011079e-08, R26 ;  /* 0x32a57060151a7823 */ /* 0x000fe2000000001a */
[----:B------:R-:W-:Y:S01]  /*0b40*/  SHF.L.U32 R21, R12, 0x17, RZ ;  /* 0x000000170c157819 */ /* 0x000fe200000006ff */
[----:B------:R-:W-:Y:S01]  /*0b50*/  FADD R10, R8, -12583039 ;  /* 0xcb40007f080a7421 */ /* 0x000fe20000000000 */
[----:B------:R-:W2:Y:S01]  /*0b60*/  MUFU.EX2 R19, R19 ;  /* 0x0000001300137308 */ /* 0x000ea20000000800 */
[----:B------:R-:W-:-:S02]  /*0b70*/  FFMA.RM R11, R24, R11, 12582913 ;  /* 0x4b400001180b7423 */ /* 0x000fc4000000400b */
[----:B------:R-:W-:Y:S01]  /*0b80*/  FFMA R12, R23, 1.4426950216293334961, -R10 ;  /* 0x3fb8aa3b170c7823 */ /* 0x000fe2000000080a */
[----:B0-----:R-:W-:Y:S01]  /*0b90*/  FMUL R21, R21, R20 ;  /* 0x0000001415157220 */ /* 0x001fe20000400000 */
[C---:B------:R-:W-:Y:S01]  /*0ba0*/  FADD R20, R11.reuse, -12583039 ;  /* 0xcb40007f0b147421 */ /* 0x040fe20000000000 */
[----:B------:R-:W-:Y:S01]  /*0bb0*/  SHF.L.U32 R11, R11, 0x17, RZ ;  /* 0x000000170b0b7819 */ /* 0x000fe200000006ff */
[----:B------:R-:W-:Y:S01]  /*0bc0*/  FFMA R23, R23, 1.925963033500011079e-08, R12 ;  /* 0x32a5706017177823 */ /* 0x000fe2000000000c */
[----:B------:R-:W-:Y:S01]  /*0bd0*/  SHF.L.U32 R12, R4, 0x17, RZ ;  /* 0x00000017040c7819 */ /* 0x000fe200000006ff */
[----:B------:R-:W-:Y:S01]  /*0be0*/  FFMA R20, R25, 1.4426950216293334961, -R20 ;  /* 0x3fb8aa3b19147823 */ /* 0x000fe20000000814 */
[----:B------:R-:W0:Y:S01]  /*0bf0*/  MUFU.EX2 R10, R26 ;  /* 0x0000001a000a7308 */ /* 0x000e220000000800 */
[----:B------:R-:W-:Y:S01]  /*0c00*/  FMUL R21, R14, R21 ;  /* 0x000000150e157220 */ /* 0x000fe20000400000 */
[----:B------:R-:W-:Y:S01]  /*0c10*/  SHF.L.U32 R14, R15, 0x17, RZ ;  /* 0x000000170f0e7819 */ /* 0x000fe200000006ff */
[----:B------:R-:W-:Y:S01]  /*0c20*/  FFMA R20, R25, 1.925963033500011079e-08, R20 ;  /* 0x32a5706019147823 */ /* 0x000fe20000000014 */
[----:B------:R-:W-:Y:S01]  /*0c30*/  SHF.L.U32 R15, R8, 0x17, RZ ;  /* 0x00000017080f7819 */ /* 0x000fe200000006ff */
[----:B-1----:R-:W-:-:S02]  /*0c40*/  FFMA R12, R12, R18, R21 ;  /* 0x000000120c0c7223 */ /* 0x002fc40000000015 */
[----:B--2---:R-:W-:Y:S01]  /*0c50*/  FMUL R19, R14, R19 ;  /* 0x000000130e137220 */ /* 0x004fe20000400000 */
[----:B------:R-:W1:Y:S03]  /*0c60*/  MUFU.EX2 R4, R23 ;  /* 0x0000001700047308 */ /* 0x000e660000000800 */
[----:B------:R-:W-:Y:S01]  /*0c70*/  FMUL R19, R12, R19 ;  /* 0x000000130c137220 */ /* 0x000fe20000400000 */
[----:B------:R-:W-:-:S04]  /*0c80*/  SHF.L.U32 R12, R17, 0x17, RZ ;  /* 0x00000017110c7819 */ /* 0x000fc800000006ff */
[----:B------:R-:W2:Y:S01]  /*0c90*/  MUFU.EX2 R20, R20 ;  /* 0x0000001400147308 */ /* 0x000ea20000000800 */
[----:B0-----:R-:W-:Y:S01]  /*0ca0*/  FFMA R10, R12, R10, R19 ;  /* 0x0000000a0c0a7223 */ /* 0x001fe20000000013 */
[----:B-1----:R-:W-:-:S04]  /*0cb0*/  FMUL R15, R15, R4 ;  /* 0x000000040f0f7220 */ /* 0x002fc80000400000 */
[----:B------:R-:W-:-:S04]  /*0cc0*/  FMUL R10, R10, R15 ;  /* 0x0000000f0a0a7220 */ /* 0x000fc80000400000 */
[----:B--2---:R-:W-:Y:S01]  /*0cd0*/  FFMA R4, R11, R20, R10 ;  /* 0x000000140b047223 */ /* 0x004fe2000000000a */
[----:B------:R-:W-:Y:S06]  /*0ce0*/  @!P0 BRA `(.L_x_15) ;  /* 0xfffffff800508947 */ /* 0x000fec000383ffff */
.L_x_11:
[----:B------:R-:W-:Y:S05]  /*0cf0*/  BSYNC.RECONVERGENT B0 ;  /* 0x0000000000007941 */ /* 0x000fea0003800200 */
.L_x_10:
[----:B------:R-:W0:Y:S01]  /*0d00*/  S2UR UR5, SR_CgaCtaId ;  /* 0x00000000000579c3 */ /* 0x000e220000008800 */
[----:B------:R-:W-:Y:S01]  /*0d10*/  UMOV UR4, 0x400 ;  /* 0x0000040000047882 */ /* 0x000fe20000000000 */
[----:B------:R-:W-:Y:S01]  /*0d20*/  ISETP.GE.U32.AND P0, PT, R9, 0x40, PT ;  /* 0x000000400900780c */ /* 0x000fe20003f06070 */
[----:B0-----:R-:W-:-:S06]  /*0d30*/  ULEA UR4, UR5, UR4, 0x18 ;  /* 0x0000000405047291 */ /* 0x001fcc000f8ec0ff */
[----:B------:R-:W-:-:S04]  /*0d40*/  LEA R6, R0, UR4, 0x2 ;  /* 0x0000000400067c11 */ /* 0x000fc8000f8e10ff */
[----:B------:R-:W-:Y:S01]  /*0d50*/  LEA R7, R9, R6, 0x2 ;  /* 0x0000000609077211 */ /* 0x000fe200078e10ff */
[----:B------:R0:W-:Y:S04]  /*0d60*/  STS [R6], R13 ;  /* 0x0000000d06007388 */ /* 0x0001e80000000800 */
[----:B------:R0:W-:Y:S01]  /*0d70*/  STS [R7], R4 ;  /* 0x0000000407007388 */ /* 0x0001e20000000800 */
[----:B------:R-:W-:Y:S05]  /*0d80*/  @!P0 BRA `(.L_x_16) ;  /* 0x00000000009c8947 */ /* 0x000fea0003800000 */
.L_x_19:
[----:B------:R-:W-:Y:S01]  /*0d90*/  SHF.R.U32.HI R5, RZ, 0x1, R9 ;  /* 0x00000001ff057819 */ /* 0x000fe20000011609 */
[----:B------:R-:W-:Y:S01]  /*0da0*/  BAR.SYNC.DEFER_BLOCKING 0x0 ;  /* 0x0000000000007b1d */ /* 0x000fe20000010000 */
[----:B------:R-:W-:Y:S02]  /*0db0*/  ISETP.GT.U32.AND P1, PT, R9, 0x7f, PT ;  /* 0x0000007f0900780c */ /* 0x000fe40003f24070 */
[----:B------:R-:W-:-:S03]  /*0dc0*/  ISETP.GE.U32.AND P0, PT, R0, R5, PT ;  /* 0x000000050000720c */ /* 0x000fc60003f06070 */
[----:B------:R-:W-:Y:S10]  /*0dd0*/  BSSY.RECONVERGENT B0, `(.L_x_17) ;  /* 0x0000020000007945 */ /* 0x000ff40003800200 */
[----:B-1----:R-:W-:Y:S05]  /*0de0*/  @P0 BRA `(.L_x_18) ;  /* 0x0000000000780947 */ /* 0x002fea0003800000 */
[C---:B------:R-:W-:Y:S01]  /*0df0*/  LEA R9, R5.reuse, R6, 0x2 ;  /* 0x0000000605097211 */ /* 0x040fe200078e10ff */
[----:B------:R-:W-:Y:S01]  /*0e00*/  HFMA2 R14, -RZ, RZ, 0.96630859375, -0.0022525787353515625 ;  /* 0x3bbb989dff0e7431 */ /* 0x000fe200000001ff */
[----:B------:R-:W-:Y:S02]  /*0e10*/  LEA R10, R5, R7, 0x2 ;  /* 0x00000007050a7211 */ /* 0x000fe400078e10ff */
[----:B------:R-:W-:Y:S02]  /*0e20*/  MOV R17, 0x437c0000 ;  /* 0x437c000000117802 */ /* 0x000fe40000000f00 */
[----:B------:R-:W1:Y:S04]  /*0e30*/  LDS R9, [R9] ;  /* 0x0000000009097984 */ /* 0x000e680000000800 */
[----:B------:R-:W2:Y:S01]  /*0e40*/  LDS R10, [R10] ;  /* 0x000000000a0a7984 */ /* 0x000ea20000000800 */
[----:B-1----:R-:W-:-:S05]  /*0e50*/  FMNMX R8, R13, R9, !PT ;  /* 0x000000090d087209 */ /* 0x002fca0007800000 */
[--C-:B------:R-:W-:Y:S01]  /*0e60*/  FADD R15, R9, -R8.reuse ;  /* 0x80000008090f7221 */ /* 0x100fe20000000000 */
[----:B------:R-:W-:Y:S01]  /*0e70*/  FADD R11, R13, -R8 ;  /* 0x800000080d0b7221 */ /* 0x000fe20000000000 */
[----:B------:R1:W-:Y:S02]  /*0e80*/  STS [R6], R8 ;  /* 0x0000000806007388 */ /* 0x0003e40000000800 */
[----:B------:R-:W-:-:S04]  /*0e90*/  FFMA.SAT R12, R15, R14, 0.5 ;  /* 0x3f0000000f0c7423 */ /* 0x000fc8000000200e */
[----:B0-----:R-:W-:Y:S01]  /*0ea0*/  FFMA.RM R13, R12, R17, 12582913 ;  /* 0x4b4000010c0d7423 */ /* 0x001fe20000004011 */
[----:B------:R-:W-:-:S03]  /*0eb0*/  FFMA.SAT R12, R11, R14, 0.5 ;  /* 0x3f0000000b0c7423 */ /* 0x000fc6000000200e */
[C---:B------:R-:W-:Y:S01]  /*0ec0*/  FADD R14, R13.reuse, -12583039 ;  /* 0xcb40007f0d0e7421 */ /* 0x040fe20000000000 */
[----:B------:R-:W-:Y:S01]  /*0ed0*/  FFMA.RM R12, R12, R17, 12582913 ;  /* 0x4b4000010c0c7423 */ /* 0x000fe20000004011 */
[----:B------:R-:W-:Y:S02]  /*0ee0*/  SHF.L.U32 R13, R13, 0x17, RZ ;  /* 0x000000170d0d7819 */ /* 0x000fe400000006ff */
[C---:B------:R-:W-:Y:S01]  /*0ef0*/  FFMA R16, R15.reuse, 1.4426950216293334961, -R14 ;  /* 0x3fb8aa3b0f107823 */ /* 0x040fe2000000080e */
[C---:B------:R-:W-:Y:S01]  /*0f00*/  FADD R14, R12.reuse, -12583039 ;  /* 0xcb40007f0c0e7421 */ /* 0x040fe20000000000 */
[----:B------:R-:W-:Y:S02]  /*0f10*/  SHF.L.U32 R12, R12, 0x17, RZ ;  /* 0x000000170c0c7819 */ /* 0x000fe400000006ff */
[----:B------:R-:W-:Y:S01]  /*0f20*/  FFMA R16, R15, 1.925963033500011079e-08, R16 ;  /* 0x32a570600f107823 */ /* 0x000fe20000000010 */
[----:B------:R-:W-:-:S04]  /*0f30*/  FFMA R14, R11, 1.4426950216293334961, -R14 ;  /* 0x3fb8aa3b0b0e7823 */ /* 0x000fc8000000080e */
[----:B------:R-:W-:Y:S01]  /*0f40*/  FFMA R14, R11, 1.925963033500011079e-08, R14 ;  /* 0x32a570600b0e7823 */ /* 0x000fe2000000000e */
[----:B------:R-:W0:Y:S08]  /*0f50*/  MUFU.EX2 R16, R16 ;  /* 0x0000001000107308 */ /* 0x000e300000000800 */
[----:B------:R-:W3:Y:S01]  /*0f60*/  MUFU.EX2 R9, R14 ;  /* 0x0000000e00097308 */ /* 0x000ee20000000800 */
[----:B0-----:R-:W-:-:S04]  /*0f70*/  FMUL R13, R13, R16 ;  /* 0x000000100d0d7220 */ /* 0x001fc80000400000 */
[----:B--2---:R-:W-:Y:S01]  /*0f80*/  FMUL R13, R10, R13 ;  /* 0x0000000d0a0d7220 */ /* 0x004fe20000400000 */
[----:B---3--:R-:W-:-:S04]  /*0f90*/  FMUL R9, R12, R9 ;  /* 0x000000090c097220 */ /* 0x008fc80000400000 */
[----:B------:R-:W-:Y:S01]  /*0fa0*/  FFMA R4, R4, R9, R13 ;  /* 0x0000000904047223 */ /* 0x000fe2000000000d */
[----:B------:R-:W-:-:S04]  /*0fb0*/  MOV R13, R8 ;  /* 0x00000008000d7202 */ /* 0x000fc80000000f00 */
[----:B------:R1:W-:Y:S03]  /*0fc0*/  STS [R7], R4 ;  /* 0x0000000407007388 */ /* 0x0003e60000000800 */
.L_x_18:
[----:B------:R-:W-:Y:S05]  /*0fd0*/  BSYNC.RECONVERGENT B0 ;  /* 0x0000000000007941 */ /* 0x000fea0003800200 */
.L_x_17:
[----:B------:R-:W-:Y:S01]  /*0fe0*/  MOV R9, R5 ;  /* 0x0000000500097202 */ /* 0x000fe20000000f00 */
[----:B------:R-:W-:Y:S06]  /*0ff0*/  @P1 BRA `(.L_x_19) ;  /* 0xfffffffc00641947 */ /* 0x000fec000383ffff */
.L_x_16:
[----:B------:R-:W-:-:S13]  /*1000*/  ISETP.GT.U32.AND P0, PT, R0, 0x1f, PT ;  /* 0x0000001f0000780c */ /* 0x000fda0003f04070 */
[----:B------:R-:W-:Y:S05]  /*1010*/  @P0 EXIT ;  /* 0x000000000000094d */ /* 0x000fea0003800000 */
[----:B-1----:R-:W1:Y:S01]  /*1020*/  SHFL.DOWN PT, R8, R13, 0x10, 0x1f ;  /* 0x0a001f000d087f89 */ /* 0x002e6200000e0000 */
[----:B0-----:R-:W-:Y:S01]  /*1030*/  HFMA2 R6, -RZ, RZ, 0.96630859375, -0.0022525787353515625 ;  /* 0x3bbb989dff067431 */ /* 0x001fe200000001ff */
[----:B------:R-:W-:Y:S02]  /*1040*/  MOV R5, 0x437c0000 ;  /* 0x437c000000057802 */ /* 0x000fe40000000f00 */
[----:B------:R-:W-:Y:S02]  /*1050*/  ISETP.NE.AND P0, PT, R0, RZ, PT ;  /* 0x000000ff0000720c */ /* 0x000fe40003f05270 */
[----:B-1----:R-:W-:-:S05]  /*1060*/  FMNMX R10, R8, R13, !PT ;  /* 0x0000000d080a7209 */ /* 0x002fca0007800000 */
[----:B------:R-:W-:Y:S01]  /*1070*/  FADD R9, R8, -R10 ;  /* 0x8000000a08097221 */ /* 0x000fe20000000000 */
[----:B------:R-:W0:Y:S01]  /*1080*/  SHFL.DOWN PT, R11, R10, 0x8, 0x1f ;  /* 0x09001f000a0b7f89 */ /* 0x000e2200000e0000 */
[----:B------:R-:W-:Y:S02]  /*1090*/  FADD R7, -R10, R13 ;  /* 0x0000000d0a077221 */ /* 0x000fe40000000100 */
[----:B------:R-:W-:-:S04]  /*10a0*/  FFMA.SAT R8, R9, R6, 0.5 ;  /* 0x3f00000009087423 */ /* 0x000fc80000002006 */
[----:B------:R-:W-:Y:S01]  /*10b0*/  FFMA.RM R15, R8, R5, 12582913 ;  /* 0x4b400001080f7423 */ /* 0x000fe20000004005 */
[----:B------:R-:W-:-:S03]  /*10c0*/  FFMA.SAT R8, R7, R6, 0.5 ;  /* 0x3f00000007087423 */ /* 0x000fc60000002006 */
[C---:B------:R-:W-:Y:S01]  /*10d0*/  FADD R12, R15.reuse, -12583039 ;  /* 0xcb40007f0f0c7421 */ /* 0x040fe20000000000 */
[----:B------:R-:W-:Y:S01]  /*10e0*/  FFMA.RM R13, R8, R5, 12582913 ;  /* 0x4b400001080d7423 */ /* 0x000fe20000004005 */
[----:B------:R-:W-:Y:S02]  /*10f0*/  SHF.L.U32 R15, R15, 0x17, RZ ;  /* 0x000000170f0f7819 */ /* 0x000fe400000006ff */
[----:B------:R-:W-:Y:S01]  /*1100*/  FFMA R12, R9, 1.4426950216293334961, -R12 ;  /* 0x3fb8aa3b090c7823 */ /* 0x000fe2000000080c */
[C---:B------:R-:W-:Y:S01]  /*1110*/  FADD R8, R13.reuse, -12583039 ;  /* 0xcb40007f0d087421 */ /* 0x040fe20000000000 */
[----:B------:R-:W-:Y:S02]  /*1120*/  SHF.L.U32 R13, R13, 0x17, RZ ;  /* 0x000000170d0d7819 */ /* 0x000fe400000006ff */
[----:B------:R-:W-:Y:S01]  /*1130*/  FFMA R16, R9, 1.925963033500011079e-08, R12 ;  /* 0x32a5706009107823 */ /* 0x000fe2000000000c */
[C---:B------:R-:W-:Y:S01]  /*1140*/  FFMA R8, R7.reuse, 1.4426950216293334961, -R8 ;  /* 0x3fb8aa3b07087823 */ /* 0x040fe20000000808 */
[----:B------:R-:W1:Y:S03]  /*1150*/  SHFL.DOWN PT, R12, R4, 0x10, 0x1f ;  /* 0x0a001f00040c7f89 */ /* 0x000e6600000e0000 */
[----:B------:R-:W-:Y:S01]  /*1160*/  FFMA R14, R7, 1.925963033500011079e-08, R8 ;  /* 0x32a57060070e7823 */ /* 0x000fe20000000008 */
[----:B------:R-:W2:Y:S01]  /*1170*/  MUFU.EX2 R16, R16 ;  /* 0x0000001000107308 */ /* 0x000ea20000000800 */
[----:B0-----:R-:W-:-:S05]  /*1180*/  FMNMX R7, R10, R11, !PT ;  /* 0x0000000b0a077209 */ /* 0x001fca0007800000 */
[--C-:B------:R-:W-:Y:S01]  /*1190*/  FADD R17, R11, -R7.reuse ;  /* 0x800000070b117221 */ /* 0x100fe20000000000 */
[----:B------:R-:W-:Y:S01]  /*11a0*/  FADD R11, R10, -R7 ;  /* 0x800000070a0b7221 */ /* 0x000fe20000000000 */
[----:B------:R-:W0:Y:S01]  /*11b0*/  MUFU.EX2 R14, R14 ;  /* 0x0000000e000e7308 */ /* 0x000e220000000800 */
[----:B------:R-:W3:Y:S01]  /*11c0*/  SHFL.DOWN PT, R8, R7, 0x4, 0x1f ;  /* 0x08801f0007087f89 */ /* 0x000ee200000e0000 */
[-C--:B------:R-:W-:Y:S01]  /*11d0*/  FFMA.SAT R18, R17, R6.reuse, 0.5 ;  /* 0x3f00000011127423 */ /* 0x080fe20000002006 */
[----:B------:R-:W-:-:S03]  /*11e0*/  FFMA.SAT R10, R11, R6, 0.5 ;  /* 0x3f0000000b0a7423 */ /* 0x000fc60000002006 */
[-C--:B------:R-:W-:Y:S01]  /*11f0*/  FFMA.RM R9, R18, R5.reuse, 12582913 ;  /* 0x4b40000112097423 */ /* 0x080fe20000004005 */
[----:B------:R-:W-:Y:S01]  /*1200*/  FFMA.RM R10, R10, R5, 12582913 ;  /* 0x4b4000010a0a7423 */ /* 0x000fe20000004005 */
[----:B--2---:R-:W-:Y:S02]  /*1210*/  FMUL R15, R15, R16 ;  /* 0x000000100f0f7220 */ /* 0x004fe40000400000 */
[C---:B------:R-:W-:Y:S01]  /*1220*/  FADD R18, R9.reuse, -12583039 ;  /* 0xcb40007f09127421 */ /* 0x040fe20000000000 */
[----:B------:R-:W-:Y:S01]  /*1230*/  SHF.L.U32 R9, R9, 0x17, RZ ;  /* 0x0000001709097819 */ /* 0x000fe200000006ff */
[----:B-1----:R-:W-:Y:S02]  /*1240*/  FMUL R12, R12, R15 ;  /* 0x0000000f0c0c7220 */ /* 0x002fe40000400000 */
[----:B------:R-:W-:Y:S01]  /*1250*/  FFMA R18, R17, 1.4426950216293334961, -R18 ;  /* 0x3fb8aa3b11127823 */ /* 0x000fe20000000812 */
[----:B0-----:R-:W-:Y:S01]  /*1260*/  FMUL R13, R13, R14 ;  /* 0x0000000e0d0d7220 */ /* 0x001fe20000400000 */
[----:B------:R-:W-:-:S02]  /*1270*/  FADD R14, R10, -12583039 ;  /* 0xcb40007f0a0e7421 */ /* 0x000fc40000000000 */
[----:B------:R-:W-:Y:S01]  /*1280*/  FFMA R18, R17, 1.925963033500011079e-08, R18 ;  /* 0x32a5706011127823 */ /* 0x000fe20000000012 */
[----:B------:R-:W-:Y:S01]  /*1290*/  SHF.L.U32 R10, R10, 0x17, RZ ;  /* 0x000000170a0a7819 */ /* 0x000fe200000006ff */
[----:B------:R-:W-:Y:S01]  /*12a0*/  FFMA R4, R13, R4, R12 ;  /* 0x000000040d047223 */ /* 0x000fe2000000000c */
[----:B------:R-:W-:-:S03]  /*12b0*/  FFMA R14, R11, 1.4426950216293334961, -R14 ;  /* 0x3fb8aa3b0b0e7823 */ /* 0x000fc6000000080e */
[----:B------:R-:W0:Y:S01]  /*12c0*/  MUFU.EX2 R18, R18 ;  /* 0x0000001200127308 */ /* 0x000e220000000800 */
[----:B------:R-:W-:Y:S01]  /*12d0*/  FFMA R14, R11, 1.925963033500011079e-08, R14 ;  /* 0x32a570600b0e7823 */ /* 0x000fe2000000000e */
[----:B------:R-:W1:Y:S01]  /*12e0*/  SHFL.DOWN PT, R13, R4, 0x8, 0x1f ;  /* 0x09001f00040d7f89 */ /* 0x000e6200000e0000 */
[----:B---3--:R-:W-:-:S05]  /*12f0*/  FMNMX R11, R7, R8, !PT ;  /* 0x00000008070b7209 */ /* 0x008fca0007800000 */
[----:B------:R-:W2:Y:S01]  /*1300*/  MUFU.EX2 R17, R14 ;  /* 0x0000000e00117308 */ /* 0x000ea20000000800 */
[--C-:B------:R-:W-:Y:S01]  /*1310*/  FADD R15, R8, -R11.reuse ;  /* 0x8000000b080f7221 */ /* 0x100fe20000000000 */
[----:B------:R-:W-:Y:S01]  /*1320*/  FADD R19, R7, -R11 ;  /* 0x8000000b07137221 */ /* 0x000fe20000000000 */
[----:B------:R-:W3:Y:S02]  /*1330*/  SHFL.DOWN PT, R12, R11, 0x2, 0x1f ;  /* 0x08401f000b0c7f89 */ /* 0x000ee400000e0000 */
[-C--:B------:R-:W-:Y:S01]  /*1340*/  FFMA.SAT R8, R15, R6.reuse, 0.5 ;  /* 0x3f0000000f087423 */ /* 0x080fe20000002006 */
[----:B------:R-:W-:-:S03]  /*1350*/  FFMA.SAT R16, R19, R6, 0.5 ;  /* 0x3f00000013107423 */ /* 0x000fc60000002006 */
[-C--:B------:R-:W-:Y:S01]  /*1360*/  FFMA.RM R8, R8, R5.reuse, 12582913 ;  /* 0x4b40000108087423 */ /* 0x080fe20000004005 */
[----:B------:R-:W-:Y:S01]  /*1370*/  FFMA.RM R7, R16, R5, 12582913 ;  /* 0x4b40000110077423 */ /* 0x000fe20000004005 */
[----:B0-----:R-:W-:-:S03]  /*1380*/  FMUL R18, R9, R18 ;  /* 0x0000001209127220 */ /* 0x001fc60000400000 */
[----:B------:R-:W-:Y:S01]  /*1390*/  FADD R16, R7, -12583039 ;  /* 0xcb40007f07107421 */ /* 0x000fe20000000000 */
[----:B--2---:R-:W-:Y:S01]  /*13a0*/  FMUL R9, R10, R17 ;  /* 0x000000110a097220 */ /* 0x004fe20000400000 */
[C---:B------:R-:W-:Y:S01]  /*13b0*/  FADD R10, R8.reuse, -12583039 ;  /* 0xcb40007f080a7421 */ /* 0x040fe20000000000 */
[----:B-1----:R-:W-:Y:S01]  /*13c0*/  FMUL R13, R13, R18 ;  /* 0x000000120d0d7220 */ /* 0x002fe20000400000 */
[----:B------:R-:W-:Y:S01]  /*13d0*/  FFMA R16, R19, 1.4426950216293334961, -R16 ;  /* 0x3fb8aa3b13107823 */ /* 0x000fe20000000810 */
[----:B------:R-:W-:Y:S01]  /*13e0*/  SHF.L.U32 R8, R8, 0x17, RZ ;  /* 0x0000001708087819 */ /* 0x000fe200000006ff */
[----:B------:R-:W-:Y:S01]  /*13f0*/  FFMA R10, R15, 1.4426950216293334961, -R10 ;  /* 0x3fb8aa3b0f0a7823 */ /* 0x000fe2000000080a */
[----:B------:R-:W-:Y:S01]  /*1400*/  FFMA R9, R4, R9, R13 ;  /* 0x0000000904097223 */ /* 0x000fe2000000000d */
[----:B------:R-:W-:Y:S02]  /*1410*/  FFMA R16, R19, 1.925963033500011079e-08, R16 ;  /* 0x32a5706013107823 */ /* 0x000fe40000000010 */
[----:B------:R-:W-:Y:S01]  /*1420*/  FFMA R15, R15, 1.925963033500011079e-08, R10 ;  /* 0x32a570600f0f7823 */ /* 0x000fe2000000000a */
[----:B---3--:R-:W-:Y:S01]  /*1430*/  FMNMX R4, R11, R12, !PT ;  /* 0x0000000c0b047209 */ /* 0x008fe20007800000 */
[----:B------:R-:W0:Y:S01]  /*1440*/  MUFU.EX2 R13, R16 ;  /* 0x00000010000d7308 */ /* 0x000e220000000800 */
[----:B------:R-:W1:Y:S03]  /*1450*/  SHFL.DOWN PT, R10, R9, 0x4, 0x1f ;  /* 0x08801f00090a7f89 */ /* 0x000e6600000e0000 */
[--C-:B------:R-:W-:Y:S01]  /*1460*/  FADD R17, R12, -R4.reuse ;  /* 0x800000040c117221 */ /* 0x100fe20000000000 */
[----:B------:R-:W-:Y:S01]  /*1470*/  SHF.L.U32 R12, R7, 0x17, RZ ;  /* 0x00000017070c7819 */ /* 0x000fe200000006ff */
[----:B------:R-:W-:-:S02]  /*1480*/  FADD R11, R11, -R4 ;  /* 0x800000040b0b7221 */ /* 0x000fc40000000000 */
[----:B------:R-:W2:Y:S01]  /*1490*/  MUFU.EX2 R15, R15 ;  /* 0x0000000f000f7308 */ /* 0x000ea20000000800 */
[----:B------:R-:W-:-:S04]  /*14a0*/  FFMA.SAT R14, R17, R6, 0.5 ;  /* 0x3f000000110e7423 */ /* 0x000fc80000002006 */
[----:B------:R-:W-:Y:S01]  /*14b0*/  FFMA.RM R7, R14, R5, 12582913 ;  /* 0x4b4000010e077423 */ /* 0x000fe20000004005 */
[----:B------:R-:W-:Y:S01]  /*14c0*/  FFMA.SAT R14, R11, R6, 0.5 ;  /* 0x3f0000000b0e7423 */ /* 0x000fe20000002006 */
[----:B0-----:R-:W-:Y:S02]  /*14d0*/  FMUL R12, R12, R13 ;  /* 0x0000000d0c0c7220 */ /* 0x001fe40000400000 */
[C---:B------:R-:W-:Y:S01]  /*14e0*/  FADD R16, R7.reuse, -12583039 ;  /* 0xcb40007f07107421 */ /* 0x040fe20000000000 */
[----:B------:R-:W-:Y:S01]  /*14f0*/  FFMA.RM R14, R14, R5, 12582913 ;  /* 0x4b4000010e0e7423 */ /* 0x000fe20000004005 */
[----:B------:R-:W-:Y:S02]  /*1500*/  SHF.L.U32 R7, R7, 0x17, RZ ;  /* 0x0000001707077819 */ /* 0x000fe400000006ff */
[C---:B------:R-:W-:Y:S01]  /*1510*/  FFMA R16, R17.reuse, 1.4426950216293334961, -R16 ;  /* 0x3fb8aa3b11107823 */ /* 0x040fe20000000810 */
[----:B--2---:R-:W-:Y:S01]  /*1520*/  FMUL R13, R8, R15 ;  /* 0x0000000f080d7220 */ /* 0x004fe20000400000 */
[----:B------:R-:W-:Y:S01]  /*1530*/  FADD R8, R14, -12583039 ;  /* 0xcb40007f0e087421 */ /* 0x000fe20000000000 */
[----:B------:R-:W0:Y:S01]  /*1540*/  SHFL.DOWN PT, R15, R4, 0x1, 0x1f ;  /* 0x08201f00040f7f89 */ /* 0x000e2200000e0000 */
[----:B------:R-:W-:Y:S01]  /*1550*/  FFMA R16, R17, 1.925963033500011079e-08, R16 ;  /* 0x32a5706011107823 */ /* 0x000fe20000000010 */
[----:B-1----:R-:W-:Y:S01]  /*1560*/  FMUL R10, R10, R13 ;  /* 0x0000000d0a0a7220 */ /* 0x002fe20000400000 */
[----:B------:R-:W-:-:S03]  /*1570*/  SHF.L.U32 R14, R14, 0x17, RZ ;  /* 0x000000170e0e7819 */ /* 0x000fc600000006ff */
[----:B------:R-:W-:Y:S01]  /*1580*/  FFMA R10, R9, R12, R10 ;  /* 0x0000000c090a7223 */ /* 0x000fe2000000000a */
[C---:B------:R-:W-:Y:S01]  /*1590*/  FFMA R12, R11.reuse, 1.4426950216293334961, -R8 ;  /* 0x3fb8aa3b0b0c7823 */ /* 0x040fe20000000808 */
[----:B------:R-:W1:Y:S03]  /*15a0*/  MUFU.EX2 R16, R16 ;  /* 0x0000001000107308 */ /* 0x000e660000000800 */
[----:B------:R-:W2:Y:S01]  /*15b0*/  SHFL.DOWN PT, R8, R10, 0x2, 0x1f ;  /* 0x08401f000a087f89 */ /* 0x000ea200000e0000 */
[----:B------:R-:W-:-:S04]  /*15c0*/  FFMA R12, R11, 1.925963033500011079e-08, R12 ;  /* 0x32a570600b0c7823 */ /* 0x000fc8000000000c */
[----:B------:R-:W3:Y:S01]  /*15d0*/  MUFU.EX2 R9, R12 ;  /* 0x0000000c00097308 */ /* 0x000ee20000000800 */
[----:B0-----:R-:W-:Y:S01]  /*15e0*/  FMNMX R13, R4, R15, !PT ;  /* 0x0000000f040d7209 */ /* 0x001fe20007800000 */
[----:B-1----:R-:W-:-:S04]  /*15f0*/  FMUL R7, R7, R16 ;  /* 0x0000001007077220 */ /* 0x002fc80000400000 */
[--C-:B------:R-:W-:Y:S01]  /*1600*/  FADD R15, R15, -R13.reuse ;  /* 0x8000000d0f0f7221 */ /* 0x100fe20000000000 */
[----:B------:R-:W-:-:S03]  /*1610*/  FADD R11, R4, -R13 ;  /* 0x8000000d040b7221 */ /* 0x000fc60000000000 */
[-C--:B------:R-:W-:Y:S01]  /*1620*/  FFMA.SAT R18, R15, R6.reuse, 0.5 ;  /* 0x3f0000000f127423 */ /* 0x080fe20000002006 */
[----:B---3--:R-:W-:Y:S01]  /*1630*/  FMUL R9, R14, R9 ;  /* 0x000000090e097220 */ /* 0x008fe20000400000 */
[----:B--2---:R-:W-:Y:S01]  /*1640*/  FMUL R7, R8, R7 ;  /* 0x0000000708077220 */ /* 0x004fe20000400000 */
[----:B------:R-:W-:Y:S01]  /*1650*/  FFMA.SAT R4, R11, R6, 0.5 ;  /* 0x3f0000000b047423 */ /* 0x000fe20000002006 */
[----:B------:R-:W-:Y:S02]  /*1660*/  FFMA.RM R18, R18, R5, 12582913 ;  /* 0x4b40000112127423 */ /* 0x000fe40000004005 */
[----:B------:R-:W-:Y:S01]  /*1670*/  FFMA R7, R10, R9, R7 ;  /* 0x000000090a077223 */ /* 0x000fe20000000007 */
[----:B------:R-:W-:Y:S01]  /*1680*/  FFMA.RM R4, R4, R5, 12582913 ;  /* 0x4b40000104047423 */ /* 0x000fe20000004005 */
[----:B------:R-:W-:-:S03]  /*1690*/  FADD R0, R18, -12583039 ;  /* 0xcb40007f12007421 */ /* 0x000fc60000000000 */
[----:B------:R-:W-:Y:S01]  /*16a0*/  FADD R8, R4, -12583039 ;  /* 0xcb40007f04087421 */ /* 0x000fe20000000000 */
[----:B------:R-:W-:Y:S02]  /*16b0*/  FFMA R10, R15, 1.4426950216293334961, -R0 ;  /* 0x3fb8aa3b0f0a7823 */ /* 0x000fe40000000800 */
[----:B------:R0:W1:Y:S01]  /*16c0*/  SHFL.DOWN PT, R0, R7, 0x1, 0x1f ;  /* 0x08201f0007007f89 */ /* 0x00006200000e0000 */
[----:B------:R-:W-:Y:S05]  /*16d0*/  @P0 EXIT ;  /* 0x000000000000094d */ /* 0x000fea0003800000 */
[----:B------:R-:W2:Y:S01]  /*16e0*/  LDC R12, c[0x0][0x370] ;  /* 0x0000dc00ff0c7b82 */ /* 0x000ea20000000800 */
[----:B------:R-:W-:Y:S01]  /*16f0*/  FFMA R10, R15, 1.925963033500011079e-08, R10 ;  /* 0x32a570600f0a7823 */ /* 0x000fe2000000000a */
[C---:B------:R-:W-:Y:S01]  /*1700*/  FFMA R8, R11.reuse, 1.4426950216293334961, -R8 ;  /* 0x3fb8aa3b0b087823 */ /* 0x040fe20000000808 */
[----:B------:R-:W-:Y:S02]  /*1710*/  SHF.L.U32 R18, R18, 0x17, RZ ;  /* 0x0000001712127819 */ /* 0x000fe400000006ff */
[----:B------:R-:W3:Y:S01]  /*1720*/  MUFU.EX2 R15, R10 ;  /* 0x0000000a000f7308 */ /* 0x000ee20000000800 */
[----:B------:R-:W-:Y:S01]  /*1730*/  FFMA R8, R11, 1.925963033500011079e-08, R8 ;  /* 0x32a570600b087823 */ /* 0x000fe20000000008 */
[----:B------:R-:W-:-:S06]  /*1740*/  SHF.L.U32 R4, R4, 0x17, RZ ;  /* 0x0000001704047819 */ /* 0x000fcc00000006ff */
[----:B------:R-:W4:Y:S01]  /*1750*/  MUFU.EX2 R9, R8 ;  /* 0x0000000800097308 */ /* 0x000f220000000800 */
[----:B---3--:R-:W-:Y:S01]  /*1760*/  FMUL R15, R18, R15 ;  /* 0x0000000f120f7220 */ /* 0x008fe20000400000 */
[----:B--2---:R-:W-:-:S03]  /*1770*/  ISETP.NE.AND P0, PT, R12, 0x1, PT ;  /* 0x000000010c00780c */ /* 0x004fc60003f05270 */
[----:B-1----:R-:W-:Y:S01]  /*1780*/  FMUL R0, R0, R15 ;  /* 0x0000000f00007220 */ /* 0x002fe20000400000 */
[----:B----4-:R-:W-:-:S04]  /*1790*/  FMUL R4, R4, R9 ;  /* 0x0000000904047220 */ /* 0x010fc80000400000 */
[----:B0-----:R-:W-:-:S05]  /*17a0*/  FFMA R7, R7, R4, R0 ;  /* 0x0000000407077223 */ /* 0x001fca0000000000 */
[----:B------:R0:W-:Y:S04]  /*17b0*/  @!P0 STG.E desc[UR6][R2.64], R13 ;  /* 0x0000000d02008986 */ /* 0x0001e8000c101906 */
[----:B------:R0:W-:Y:S01]  /*17c0*/  @!P0 STG.E desc[UR6][R2.64+0x4], R7 ;  /* 0x0000040702008986 */ /* 0x0001e2000c101906 */
[----:B------:R-:W-:Y:S05]  /*17d0*/  @!P0 EXIT ;  /* 0x000000000000894d */ /* 0x000fea0003800000 */
[----:B------:R1:W5:Y:S02]  /*17e0*/  LDG.E.64 R14, desc[UR6][R2.64] ;  /* 0x00000006020e7981 */ /* 0x000364000c1e1b00 */
.L_x_20:
[C---:B-----5:R-:W-:Y:S01]  /*17f0*/  FMNMX R10, R13.reuse, R14, !PT ;  /* 0x0000000e0d0a7209 */ /* 0x060fe20007800000 */
[----:B------:R-:W-:Y:S05]  /*1800*/  YIELD ;  /* 0x0000000000007946 */ /* 0x000fea0003800000 */
[----:B------:R-:W-:Y:S01]  /*1810*/  FADD R11, -R10, R14 ;  /* 0x0000000e0a0b7221 */ /* 0x000fe20000000100 */
[----:B------:R-:W-:-:S03]  /*1820*/  FADD R9, R13, -R10 ;  /* 0x8000000a0d097221 */ /* 0x000fc60000000000 */
[----:B------:R-:W-:-:S04]  /*1830*/  FFMA.SAT R0, R11, R6, 0.5 ;  /* 0x3f0000000b007423 */ /* 0x000fc80000002006 */
[----:B------:R-:W-:Y:S01]  /*1840*/  FFMA.RM R8, R0, R5, 12582913 ;  /* 0x4b40000100087423 */ /* 0x000fe20000004005 */
[----:B------:R-:W-:-:S03]  /*1850*/  FFMA.SAT R0, R9, R6, 0.5 ;  /* 0x3f00000009007423 */ /* 0x000fc60000002006 */
[----:B------:R-:W-:Y:S01]  /*1860*/  FADD R4, R8, -12583039 ;  /* 0xcb40007f08047421 */ /* 0x000fe20000000000 */
[----:B------:R-:W-:Y:S01]  /*1870*/  FFMA.RM R0, R0, R5, 12582913 ;  /* 0x4b40000100007423 */ /* 0x000fe20000004005 */
[----:B------:R-:W-:Y:S02]  /*1880*/  SHF.L.U32 R8, R8, 0x17, RZ ;  /* 0x0000001708087819 */ /* 0x000fe400000006ff */
[C---:B------:R-:W-:Y:S01]  /*1890*/  FFMA R12, R11.reuse, 1.4426950216293334961, -R4 ;  /* 0x3fb8aa3b0b0c7823 */ /* 0x040fe20000000804 */
[C---:B------:R-:W-:Y:S01]  /*18a0*/  FADD R4, R0.reuse, -12583039 ;  /* 0xcb40007f00047421 */ /* 0x040fe20000000000 */
[----:B------:R-:W-:Y:S02]  /*18b0*/  SHF.L.U32 R0, R0, 0x17, RZ ;  /* 0x0000001700007819 */ /* 0x000fe400000006ff */
[----:B------:R-:W-:Y:S01]  /*18c0*/  FFMA R12, R11, 1.925963033500011079e-08, R12 ;  /* 0x32a570600b0c7823 */ /* 0x000fe2000000000c */
[----:B------:R-:W-:-:S03]  /*18d0*/  FFMA R4, R9, 1.4426950216293334961, -R4 ;  /* 0x3fb8aa3b09047823 */ /* 0x000fc60000000804 */
[----:B------:R-:W2:Y:S01]  /*18e0*/  MUFU.EX2 R11, R12 ;  /* 0x0000000c000b7308 */ /* 0x000ea20000000800 */
[----:B------:R-:W-:-:S07]  /*18f0*/  FFMA R4, R9, 1.925963033500011079e-08, R4 ;  /* 0x32a5706009047823 */ /* 0x000fce0000000004 */
[----:B------:R-:W3:Y:S01]  /*1900*/  MUFU.EX2 R9, R4 ;  /* 0x0000000400097308 */ /* 0x000ee20000000800 */
[----:B--2---:R-:W-:-:S04]  /*1910*/  FMUL R8, R8, R11 ;  /* 0x0000000b08087220 */ /* 0x004fc80000400000 */
[----:B------:R-:W-:Y:S01]  /*1920*/  FMUL R8, R8, R15 ;  /* 0x0000000f08087220 */ /* 0x000fe20000400000 */
[----:B---3--:R-:W-:Y:S01]  /*1930*/  FMUL R0, R0, R9 ;  /* 0x0000000900007220 */ /* 0x008fe20000400000 */
[----:B------:R-:W-:-:S03]  /*1940*/  MOV R9, R15 ;  /* 0x0000000f00097202 */ /* 0x000fc60000000f00 */
[----:B------:R-:W-:Y:S01]  /*1950*/  FFMA R11, R7, R0, R8 ;  /* 0x00000000070b7223 */ /* 0x000fe20000000008 */
[----:B------:R-:W-:-:S05]  /*1960*/  MOV R8, R14 ;  /* 0x0000000e00087202 */ /* 0x000fca0000000f00 */
[----:B------:R-:W2:Y:S02]  /*1970*/  ATOMG.E.CAS.64.STRONG.GPU PT, R10, [R2], R8, R10 ;  /* 0x00000008020a73a9 */ /* 0x000ea400001ee50a */
[----:B--2---:R-:W-:Y:S02]  /*1980*/  ISETP.NE.U32.AND P0, PT, R10, R14, PT ;  /* 0x0000000e0a00720c */ /* 0x004fe40003f05070 */
[----:B------:R-:W-:Y:S02]  /*1990*/  MOV R14, R10 ;  /* 0x0000000a000e7202 */ /* 0x000fe40000000f00 */
[----:B------:R-:W-:Y:S02]  /*19a0*/  ISETP.NE.AND.EX P0, PT, R11, R15, PT, P0 ;  /* 0x0000000f0b00720c */ /* 0x000fe40003f05300 */
[----:B------:R-:W-:-:S11]  /*19b0*/  MOV R15, R11 ;  /* 0x0000000b000f7202 */ /* 0x000fd60000000f00 */
[----:B------:R-:W-:Y:S05]  /*19c0*/  @P0 BRA `(.L_x_20) ;  /* 0xfffffffc00880947 */ /* 0x000fea000383ffff */
[----:B------:R-:W-:Y:S05]  /*19d0*/  EXIT ;  /* 0x000000000000794d */ /* 0x000fea0003800000 */
.L_x_21:
        /* <DEDUP_REMOVED lines=10> */
.L_x_56:


//--------------------- .text._Z23softmax_v2_kernel_setupPfi --------------------------
	.section	.text._Z23softmax_v2_kernel_setupPfi,"ax",@progbits
	.align	128
        .global         _Z23softmax_v2_kernel_setupPfi
        .type           _Z23softmax_v2_kernel_setupPfi,@function
        .size           _Z23softmax_v2_kernel_setupPfi,(.L_x_57 - _Z23softmax_v2_kernel_setupPfi)
        .other          _Z23softmax_v2_kernel_setupPfi,@"STO_CUDA_ENTRY STV_DEFAULT"
_Z23softmax_v2_kernel_setupPfi:
.text._Z23softmax_v2_kernel_setupPfi:
[----:B------:R-:W-:Y:S01]  /*0000*/  LDC R1, c[0x0][0x37c] ;  /* 0x0000df00ff017b82 */ /* 0x000fe20000000800 */
[----:B------:R-:W0:Y:S07]  /*0010*/  S2R R3, SR_TID.X ;  /* 0x0000000000037919 */ /* 0x000e2e0000002100 */
[----:B------:R-:W0:Y:S01]  /*0020*/  S2UR UR4, SR_CTAID.X ;  /* 0x00000000000479c3 */ /* 0x000e220000002500 */
[----:B------:R-:W1:Y:S07]  /*0030*/  LDCU UR5, c[0x0][0x388] ;  /* 0x00007100ff0577ac */ /* 0x000e6e0008000800 */
[----:B------:R-:W0:Y:S02]  /*0040*/  LDC R0, c[0x0][0x360] ;  /* 0x0000d800ff007b82 */ /* 0x000e240000000800 */
[----:B0-----:R-:W-:-:S05]  /*0050*/  IMAD R0, R0, UR4, R3 ;  /* 0x0000000400007c24 */ /* 0x001fca000f8e0203 */
[----:B-1----:R-:W-:-:S13]  /*0060*/  ISETP.GE.AND P0, PT, R0, UR5, PT ;  /* 0x0000000500007c0c */ /* 0x002fda000bf06270 */
[----:B------:R-:W-:Y:S05]  /*0070*/  @P0 EXIT ;  /* 0x000000000000094d */ /* 0x000fea0003800000 */
[----:B------:R-:W0:Y:S01]  /*0080*/  LDC.64 R2, c[0x0][0x380] ;  /* 0x0000e000ff027b82 */ /* 0x000e220000000a00 */
[----:B------:R-:W1:Y:S01]  /*0090*/  LDCU.64 UR4, c[0x0][0x358] ;  /* 0x00006b00ff0477ac */ /* 0x000e620008000a00 */
[----:B------:R-:W-:Y:S02]  /*00a0*/  SHF.L.U32 R5, R0, 0x1, RZ ;  /* 0x0000000100057819 */ /* 0x000fe400000006ff */
[----:B------:R-:W-:-:S03]  /*00b0*/  MOV R7, 0xff7fffff ;  /* 0xff7fffff00077802 */ /* 0x000fc60000000f00 */
[----:B0-----:R-:W-:-:S04]  /*00c0*/  IMAD.WIDE R2, R5, 0x4, R2 ;  /* 0x0000000405027825 */ /* 0x001fc800078e0202 */
[----:B------:R-:W-:Y:S01]  /*00d0*/  HFMA2 R5, -RZ, RZ, 1.875, 0 ;  /* 0x3f800000ff057431 */ /* 0x000fe200000001ff */
[----:B-1----:R-:W-:Y:S04]  /*00e0*/  STG.E desc[UR4][R2.64], R7 ;  /* 0x0000000702007986 */ /* 0x002fe8000c101904 */
[----:B------:R-:W-:Y:S01]  /*00f0*/  STG.E desc[UR4][R2.64+0x4], R5 ;  /* 0x0000040502007986 */ /* 0x000fe2000c101904 */
[----:B------:R-:W-:Y:S05]  /*0100*/  EXIT ;  /* 0x000000000000794d */ /* 0x000fea0003800000 */
.L_x_22:
        /* <DEDUP_REMOVED lines=15> */
.L_x_57:


//--------------------- .text._Z23softmax_v1_kernel_pass3PfS_iii --------------------------
	.section	.text._Z23softmax_v1_kernel_pass3PfS_iii,"ax",@progbits
	.align	128
        .global         _Z23softmax_v1_kernel_pass3PfS_iii
        .type           _Z23softmax_v1_kernel_pass3PfS_iii,@function
        .size           _Z23softmax_v1_kernel_pass3PfS_iii,(.L_x_54 - _Z23softmax_v1_kernel_pass3PfS_iii)
        .other          _Z23softmax_v1_kernel_pass3PfS_iii,@"STO_CUDA_ENTRY STV_DEFAULT"
_Z23softmax_v1_kernel_pass3PfS_iii:
.text._Z23softmax_v1_kernel_pass3PfS_iii:
[----:B------:R-:W-:Y:S01]  /*0000*/  LDC R1, c[0x0][0x37c] ;  /* 0x0000df00ff017b82 */ /* 0x000fe20000000800 */
[----:B------:R-:W0:Y:S07]  /*0010*/  S2R R3, SR_CTAID.Y ;  /* 0x0000000000037919 */ /* 0x000e2e0000002600 */
[----:B------:R-:W0:Y:S01]  /*0020*/  LDC.64 R6, c[0x0][0x388] ;  /* 0x0000e200ff067b82 */ /* 0x000e220000000a00 */
[----:B------:R-:W1:Y:S01]  /*0030*/  LDCU.64 UR6, c[0x0][0x358] ;  /* 0x00006b00ff0677ac */ /* 0x000e620008000a00 */
[----:B------:R-:W2:Y:S06]  /*0040*/  LDCU UR5, c[0x0][0x398] ;  /* 0x00007300ff0577ac */ /* 0x000eac0008000800 */
[----:B------:R-:W2:Y:S08]  /*0050*/  S2UR UR4, SR_CTAID.X ;  /* 0x00000000000479c3 */ /* 0x000eb00000002500 */
[----:B------:R-:W3:Y:S01]  /*0060*/  LDC R4, c[0x0][0x394] ;  /* 0x0000e500ff047b82 */ /* 0x000ee20000000800 */
[----:B0-----:R-:W-:-:S06]  /*0070*/  IMAD.WIDE.U32 R6, R3, 0x4, R6 ;  /* 0x0000000403067825 */ /* 0x001fcc00078e0006 */
[----:B-1----:R-:W4:Y:S01]  /*0080*/  LDG.E R6, desc[UR6][R6.64] ;  /* 0x0000000606067981 */ /* 0x002f22000c1e1900 */
[----:B------:R-:W0:Y:S01]  /*0090*/  LDC R2, c[0x0][0x360] ;  /* 0x0000d800ff027b82 */ /* 0x000e220000000800 */
[----:B--2---:R-:W-:Y:S01]  /*00a0*/  UIMAD UR4, UR4, UR5, URZ ;  /* 0x00000005040472a4 */ /* 0x004fe2000f8e02ff */
[----:B------:R-:W1:Y:S05]  /*00b0*/  S2R R5, SR_TID.X ;  /* 0x0000000000057919 */ /* 0x000e6a0000002100 */
[----:B---3--:R-:W-:-:S05]  /*00c0*/  IMAD R3, R3, R4, UR4 ;  /* 0x0000000403037e24 */ /* 0x008fca000f8e0204 */
[----:B------:R-:W-:Y:S01]  /*00d0*/  SHF.R.S32.HI R12, RZ, 0x1f, R3 ;  /* 0x0000001fff0c7819 */ /* 0x000fe20000011403 */
[----:B----4-:R-:W-:-:S05]  /*00e0*/  VIADD R0, R6, 0x1800000 ;  /* 0x0180000006007836 */ /* 0x010fca0000000000 */
[----:B------:R-:W-:-:S04]  /*00f0*/  LOP3.LUT R0, R0, 0x7f800000, RZ, 0xc0, !PT ;  /* 0x7f80000000007812 */ /* 0x000fc800078ec0ff */
[----:B------:R-:W-:-:S13]  /*0100*/  ISETP.GT.U32.AND P0, PT, R0, 0x1ffffff, PT ;  /* 0x01ffffff0000780c */ /* 0x000fda0003f04070 */
[----:B01----:R-:W-:Y:S05]  /*0110*/  @P0 BRA `(.L_x_23) ;  /* 0x00000000000c0947 */ /* 0x003fea0003800000 */
[----:B------:R-:W-:-:S07]  /*0120*/  MOV R4, 0x140 ;  /* 0x0000014000047802 */ /* 0x000fce0000000f00 */
[----:B------:R-:W-:Y:S05]  /*0130*/  CALL.REL.NOINC `($__internal_1_$__cuda_sm20_rcp_rn_f32_slowpath) ;  /* 0x0000000400847944 */ /* 0x000fea0003c00000 */
[----:B------:R-:W-:Y:S05]  /*0140*/  BRA `(.L_x_24) ;  /* 0x0000000000107947 */ /* 0x000fea0003800000 */
.L_x_23:
[----:B------:R-:W0:Y:S02]  /*0150*/  MUFU.RCP R7, R6 ;  /* 0x0000000600077308 */ /* 0x000e240000001000 */
[----:B0-----:R-:W-:-:S04]  /*0160*/  FFMA R0, R6, R7, -1 ;  /* 0xbf80000006007423 */ /* 0x001fc80000000007 */
[----:B------:R-:W-:-:S04]  /*0170*/  FADD.FTZ R0, -R0, -RZ ;  /* 0x800000ff00007221 */ /* 0x000fc80000010100 */
[----:B------:R-:W-:-:S07]  /*0180*/  FFMA R0, R7, R0, R7 ;  /* 0x0000000007007223 */ /* 0x000fce0000000007 */
.L_x_24:
        /* <DEDUP_REMOVED lines=9> */
[----:B------:R-:W1:Y:S01]  /*0220*/  LDCU.64 UR8, c[0x0][0x380] ;  /* 0x00007000ff0877ac */ /* 0x000e620008000a00 */
[----:B------:R-:W-:Y:S02]  /*0230*/  BSSY.RECONVERGENT B0, `(.L_x_25) ;  /* 0x000002d000007945 */ /* 0x000fe40003800200 */
[----:B------:R-:W-:Y:S02]  /*0240*/  ISETP.GE.U32.AND P0, PT, R9, R4, PT ;  /* 0x000000040900720c */ /* 0x000fe40003f06070 */
[----:B------:R-:W-:Y:S02]  /*0250*/  VIMNMX.U32 R8, PT, PT, R4, R9, !PT ;  /* 0x0000000904087248 */ /* 0x000fe40007fe0000 */
[----:B------:R-:W-:-:S04]  /*0260*/  SEL R10, RZ, 0x1, P0 ;  /* 0x00000001ff0a7807 */ /* 0x000fc80000000000 */
[----:B------:R-:W-:Y:S01]  /*0270*/  IADD3 R9, PT, PT, R8, -R9, -R10 ;  /* 0x8000000908097210 */ /* 0x000fe20007ffe80a */
[----:B0-----:R-:W0:Y:S02]  /*0280*/  MUFU.RCP R11, R11 ;  /* 0x0000000b000b7308 */ /* 0x001e240000001000 */
[----:B0-----:R-:W-:-:S06]  /*0290*/  VIADD R6, R11, 0xffffffe ;  /* 0x0ffffffe0b067836 */ /* 0x001fcc0000000000 */
[----:B------:R0:W2:Y:S02]  /*02a0*/  F2I.FTZ.U32.TRUNC.NTZ R7, R6 ;  /* 0x0000000600077305 */ /* 0x0000a4000021f000 */
[----:B0-----:R-:W-:Y:S02]  /*02b0*/  IMAD.MOV.U32 R6, RZ, RZ, RZ ;  /* 0x000000ffff067224 */ /* 0x001fe400078e00ff */
[----:B--2---:R-:W-:-:S04]  /*02c0*/  IMAD.MOV R13, RZ, RZ, -R7 ;  /* 0x000000ffff0d7224 */ /* 0x004fc800078e0a07 */
[----:B------:R-:W-:-:S04]  /*02d0*/  IMAD R13, R13, R2, RZ ;  /* 0x000000020d0d7224 */ /* 0x000fc800078e02ff */
[----:B------:R-:W-:-:S06]  /*02e0*/  IMAD.HI.U32 R14, R7, R13, R6 ;  /* 0x0000000d070e7227 */ /* 0x000fcc00078e0006 */
[----:B------:R-:W-:-:S04]  /*02f0*/  IMAD.HI.U32 R7, R14, R9, RZ ;  /* 0x000000090e077227 */ /* 0x000fc800078e00ff */
[----:B------:R-:W-:-:S04]  /*0300*/  IMAD.MOV R6, RZ, RZ, -R7 ;  /* 0x000000ffff067224 */ /* 0x000fc800078e0a07 */
[----:B------:R-:W-:-:S05]  /*0310*/  IMAD R9, R2, R6, R9 ;  /* 0x0000000602097224 */ /* 0x000fca00078e0209 */
[----:B------:R-:W-:-:S13]  /*0320*/  ISETP.GE.U32.AND P0, PT, R9, R2, PT ;  /* 0x000000020900720c */ /* 0x000fda0003f06070 */
[----:B------:R-:W-:Y:S02]  /*0330*/  @P0 IMAD.IADD R9, R9, 0x1, -R2 ;  /* 0x0000000109090824 */ /* 0x000fe400078e0a02 */
[----:B------:R-:W-:-:S03]  /*0340*/  @P0 VIADD R7, R7, 0x1 ;  /* 0x0000000107070836 */ /* 0x000fc60000000000 */
[----:B------:R-:W-:-:S13]  /*0350*/  ISETP.GE.U32.AND P1, PT, R9, R2, PT ;  /* 0x000000020900720c */ /* 0x000fda0003f26070 */
[----:B------:R-:W-:Y:S01]  /*0360*/  @P1 VIADD R7, R7, 0x1 ;  /* 0x0000000107071836 */ /* 0x000fe20000000000 */
[----:B------:R-:W-:-:S04]  /*0370*/  @!P2 LOP3.LUT R7, RZ, R2, RZ, 0x33, !PT ;  /* 0x00000002ff07a212 */ /* 0x000fc800078e33ff */
[----:B------:R-:W-:-:S04]  /*0380*/  IADD3 R6, PT, PT, R10, R7, RZ ;  /* 0x000000070a067210 */ /* 0x000fc80007ffe0ff */
[C---:B------:R-:W-:Y:S02]  /*0390*/  LOP3.LUT R7, R6.reuse, 0x3, RZ, 0xc0, !PT ;  /* 0x0000000306077812 */ /* 0x040fe400078ec0ff */
[----:B------:R-:W-:Y:S02]  /*03a0*/  ISETP.GE.U32.AND P0, PT, R6, 0x3, PT ;  /* 0x000000030600780c */ /* 0x000fe40003f06070 */
[----:B------:R-:W-:-:S13]  /*03b0*/  ISETP.NE.AND P1, PT, R7, 0x3, PT ;  /* 0x000000030700780c */ /* 0x000fda0003f25270 */
[----:B-1----:R-:W-:Y:S05]  /*03c0*/  @!P1 BRA `(.L_x_26) ;  /* 0x00000000004c9947 */ /* 0x002fea0003800000 */
[----:B------:R-:W0:Y:S01]  /*03d0*/  LDCU.64 UR4, c[0x0][0x380] ;  /* 0x00007000ff0477ac */ /* 0x000e220008000a00 */
[----:B------:R-:W-:Y:S01]  /*03e0*/  VIADD R6, R6, 0x1 ;  /* 0x0000000106067836 */ /* 0x000fe20000000000 */
[----:B------:R-:W-:-:S04]  /*03f0*/  IADD3 R7, P1, PT, R3, R5, RZ ;  /* 0x0000000503077210 */ /* 0x000fc80007f3e0ff */
[----:B------:R-:W-:Y:S01]  /*0400*/  LOP3.LUT R6, R6, 0x3, RZ, 0xc0, !PT ;  /* 0x0000000306067812 */ /* 0x000fe200078ec0ff */
[----:B------:R-:W-:-:S04]  /*0410*/  IMAD.X R8, RZ, RZ, R12, P1 ;  /* 0x000000ffff087224 */ /* 0x000fc800008e060c */
[----:B------:R-:W-:Y:S02]  /*0420*/  IMAD R5, R6, R2, R5 ;  /* 0x0000000206057224 */ /* 0x000fe400078e0205 */
[----:B------:R-:W-:Y:S01]  /*0430*/  IMAD.MOV R10, RZ, RZ, -R6 ;  /* 0x000000ffff0a7224 */ /* 0x000fe200078e0a06 */
[----:B0-----:R-:W-:-:S04]  /*0440*/  LEA R13, P1, R7, UR4, 0x2 ;  /* 0x00000004070d7c11 */ /* 0x001fc8000f8210ff */
[----:B------:R-:W-:-:S09]  /*0450*/  LEA.HI.X R7, R7, UR5, R8, 0x2, P1 ;  /* 0x0000000507077c11 */ /* 0x000fd200088f1408 */
.L_x_27:
[----:B0-----:R-:W-:Y:S02]  /*0460*/  IMAD.MOV.U32 R8, RZ, RZ, R13 ;  /* 0x000000ffff087224 */ /* 0x001fe400078e000d */
[----:B------:R-:W-:-:S05]  /*0470*/  IMAD.MOV.U32 R9, RZ, RZ, R7 ;  /* 0x000000ffff097224 */ /* 0x000fca00078e0007 */
[----:B------:R-:W2:Y:S01]  /*0480*/  LDG.E R7, desc[UR6][R8.64] ;  /* 0x0000000608077981 */ /* 0x000ea2000c1e1900 */
[----:B------:R-:W-:-:S05]  /*0490*/  VIADD R10, R10, 0x1 ;  /* 0x000000010a0a7836 */ /* 0x000fca0000000000 */
[----:B------:R-:W-:Y:S01]  /*04a0*/  ISETP.NE.AND P1, PT, R10, RZ, PT ;  /* 0x000000ff0a00720c */ /* 0x000fe20003f25270 */
[----:B--2---:R-:W-:Y:S01]  /*04b0*/  FMUL R11, R7, R0 ;  /* 0x00000000070b7220 */ /* 0x004fe20000400000 */
[----:B------:R-:W-:-:S04]  /*04c0*/  IMAD.WIDE.U32 R6, R2, 0x4, R8 ;  /* 0x0000000402067825 */ /* 0x000fc800078e0008 */
[----:B------:R0:W-:Y:S01]  /*04d0*/  STG.E desc[UR6][R8.64], R11 ;  /* 0x0000000b08007986 */ /* 0x0001e2000c101906 */
[----:B------:R-:W-:-:S06]  /*04e0*/  IMAD.MOV.U32 R13, RZ, RZ, R6 ;  /* 0x000000ffff0d7224 */ /* 0x000fcc00078e0006 */
[----:B------:R-:W-:Y:S05]  /*04f0*/  @P1 BRA `(.L_x_27) ;  /* 0xfffffffc00d81947 */ /* 0x000fea000383ffff */
.L_x_26:
[----:B------:R-:W-:Y:S05]  /*0500*/  BSYNC.RECONVERGENT B0 ;  /* 0x0000000000007941 */ /* 0x000fea0003800200 */
.L_x_25:
[----:B------:R-:W-:Y:S05]  /*0510*/  @!P0 EXIT ;  /* 0x000000000000894d */ /* 0x000fea0003800000 */
.L_x_28:
[----:B------:R-:W-:-:S04]  /*0520*/  IADD3 R6, P0, PT, R3, R5, RZ ;  /* 0x0000000503067210 */ /* 0x000fc80007f1e0ff */
[----:B------:R-:W-:Y:S02]  /*0530*/  IADD3.X R7, PT, PT, RZ, R12, RZ, P0, !PT ;  /* 0x0000000cff077210 */ /* 0x000fe400007fe4ff */
[----:B------:R-:W-:-:S04]  /*0540*/  LEA R10, P0, R6, UR8, 0x2 ;  /* 0x00000008060a7c11 */ /* 0x000fc8000f8010ff */
[----:B0-----:R-:W-:-:S05]  /*0550*/  LEA.HI.X R11, R6, UR9, R7, 0x2, P0 ;  /* 0x00000009060b7c11 */ /* 0x001fca00080f1407 */
[----:B------:R-:W2:Y:S01]  /*0560*/  LDG.E R7, desc[UR6][R10.64] ;  /* 0x000000060a077981 */ /* 0x000ea2000c1e1900 */
[----:B------:R-:W-:-:S05]  /*0570*/  IMAD.IADD R6, R2, 0x1, R5 ;  /* 0x0000000102067824 */ /* 0x000fca00078e0205 */
[----:B------:R-:W-:-:S05]  /*0580*/  IADD3 R5, P0, PT, R3, R6, RZ ;  /* 0x0000000603057210 */ /* 0x000fca0007f1e0ff */
[----:B------:R-:W-:Y:S01]  /*0590*/  IMAD.X R14, RZ, RZ, R12, P0 ;  /* 0x000000ffff0e7224 */ /* 0x000fe200000e060c */
[----:B------:R-:W-:-:S04]  /*05a0*/  LEA R8, P0, R5, UR8, 0x2 ;  /* 0x0000000805087c11 */ /* 0x000fc8000f8010ff */
[----:B------:R-:W-:Y:S01]  /*05b0*/  LEA.HI.X R9, R5, UR9, R14, 0x2, P0 ;  /* 0x0000000905097c11 */ /* 0x000fe200080f140e */
[----:B--2---:R-:W-:-:S05]  /*05c0*/  FMUL R5, R7, R0 ;  /* 0x0000000007057220 */ /* 0x004fca0000400000 */
[----:B------:R0:W-:Y:S04]  /*05d0*/  STG.E desc[UR6][R10.64], R5 ;  /* 0x000000050a007986 */ /* 0x0001e8000c101906 */
        /* <DEDUP_REMOVED lines=10> */
[----:B0-----:R-:W-:-:S05]  /*0680*/  IADD3 R5, P0, PT, R3, R14, RZ ;  /* 0x0000000e03057210 */ /* 0x001fca0007f1e0ff */
[----:B------:R-:W-:Y:S01]  /*0690*/  IMAD.X R16, RZ, RZ, R12, P0 ;  /* 0x000000ffff107224 */ /* 0x000fe200000e060c */
[----:B------:R-:W-:-:S04]  /*06a0*/  LEA R10, P0, R5, UR8, 0x2 ;  /* 0x00000008050a7c11 */ /* 0x000fc8000f8010ff */
[----:B------:R-:W-:Y:S01]  /*06b0*/  LEA.HI.X R11, R5, UR9, R16, 0x2, P0 ;  /* 0x00000009050b7c11 */ /* 0x000fe200080f1410 */
[----:B--2---:R-:W-:-:S05]  /*06c0*/  FMUL R15, R15, R0 ;  /* 0x000000000f0f7220 */ /* 0x004fca0000400000 */
[----:B------:R1:W-:Y:S04]  /*06d0*/  STG.E desc[UR6][R6.64], R15 ;  /* 0x0000000f06007986 */ /* 0x0003e8000c101906 */
[----:B------:R-:W2:Y:S02]  /*06e0*/  LDG.E R5, desc[UR6][R10.64] ;  /* 0x000000060a057981 */ /* 0x000ea4000c1e1900 */
[----:B--2---:R-:W-:Y:S01]  /*06f0*/  FMUL R17, R5, R0 ;  /* 0x0000000005117220 */ /* 0x004fe20000400000 */
[----:B------:R-:W-:-:S04]  /*0700*/  IMAD.IADD R5, R14, 0x1, R2 ;  /* 0x000000010e057824 */ /* 0x000fc800078e0202 */
[----:B------:R1:W-:Y:S01]  /*0710*/  STG.E desc[UR6][R10.64], R17 ;  /* 0x000000110a007986 */ /* 0x0003e2000c101906 */
[----:B------:R-:W-:-:S13]  /*0720*/  ISETP.GE.AND P0, PT, R5, R4, PT ;  /* 0x000000040500720c */ /* 0x000fda0003f06270 */
[----:B-1----:R-:W-:Y:S05]  /*0730*/  @!P0 BRA `(.L_x_28) ;  /* 0xfffffffc00788947 */ /* 0x002fea000383ffff */
[----:B------:R-:W-:Y:S05]  /*0740*/  EXIT ;  /* 0x000000000000794d */ /* 0x000fea0003800000 */
        .weak           $__internal_1_$__cuda_sm20_rcp_rn_f32_slowpath
        .type           $__internal_1_$__cuda_sm20_rcp_rn_f32_slowpath,@function
        .size           $__internal_1_$__cuda_sm20_rcp_rn_f32_slowpath,(.L_x_54 - $__internal_1_$__cuda_sm20_rcp_rn_f32_slowpath)
$__internal_1_$__cuda_sm20_rcp_rn_f32_slowpath:
[----:B------:R-:W-:-:S04]  /*0750*/  SHF.L.U32 R0, R6, 0x1, RZ ;  /* 0x0000000106007819 */ /* 0x000fc800000006ff */
[----:B------:R-:W-:Y:S01]  /*0760*/  SHF.R.U32.HI R7, RZ, 0x18, R0 ;  /* 0x00000018ff077819 */ /* 0x000fe20000011600 */
[----:B------:R-:W-:-:S03]  /*0770*/  IMAD.MOV.U32 R0, RZ, RZ, R6 ;  /* 0x000000ffff007224 */ /* 0x000fc600078e0006 */
[----:B------:R-:W-:-:S13]  /*0780*/  ISETP.NE.U32.AND P0, PT, R7, RZ, PT ;  /* 0x000000ff0700720c */ /* 0x000fda0003f05070 */
[----:B------:R-:W-:Y:S05]  /*0790*/  @P0 BRA `(.L_x_29) ;  /* 0x00000000002c0947 */ /* 0x000fea0003800000 */
[----:B------:R-:W-:-:S05]  /*07a0*/  IMAD.SHL.U32 R6, R0, 0x2, RZ ;  /* 0x0000000200067824 */ /* 0x000fca00078e00ff */
        /* <DEDUP_REMOVED lines=10> */
.L_x_29:
[----:B------:R-:W-:-:S05]  /*0850*/  VIADD R6, R7, 0xffffff03 ;  /* 0xffffff0307067836 */ /* 0x000fca0000000000 */
[----:B------:R-:W-:-:S13]  /*0860*/  ISETP.GT.U32.AND P0, PT, R6, 0x1, PT ;  /* 0x000000010600780c */ /* 0x000fda0003f04070 */
[----:B------:R-:W-:Y:S05]  /*0870*/  @P0 BRA `(.L_x_31) ;  /* 0x0000000000780947 */ /* 0x000fea0003800000 */
[----:B------:R-:W-:Y:S01]  /*0880*/  LOP3.LUT R8, R0, 0x7fffff, RZ, 0xc0, !PT ;  /* 0x007fffff00087812 */ /* 0x000fe200078ec0ff */
[----:B------:R-:W-:-:S03]  /*0890*/  IMAD.MOV.U32 R13, RZ, RZ, 0x3 ;  /* 0x00000003ff0d7424 */ /* 0x000fc600078e00ff */
        /* <DEDUP_REMOVED lines=11> */
[----:B------:R-:W-:-:S03]  /*0950*/  LOP3.LUT R11, R14, R9, RZ, 0xc0, !PT ;  /* 0x000000090e0b7212 */ /* 0x000fc600078ec0ff */
[----:B------:R-:W-:Y:S01]  /*0960*/  IMAD.MOV R10, RZ, RZ, -R10 ;  /* 0x000000ffff0a7224 */ /* 0x000fe200078e0a0a */
[----:B------:R-:W-:-:S04]  /*0970*/  SHF.R.U32.HI R11, RZ, R6, R11 ;  /* 0x00000006ff0b7219 */ /* 0x000fc8000001160b */
[----:B------:R-:W-:Y:S02]  /*0980*/  LOP3.LUT P1, RZ, R10, R6, R9, 0xf8, !PT ;  /* 0x000000060aff7212 */ /* 0x000fe4000782f809 */
[C---:B------:R-:W-:Y:S02]  /*0990*/  LOP3.LUT P0, RZ, R11.reuse, 0x1, RZ, 0xc0, !PT ;  /* 0x000000010bff7812 */ /* 0x040fe4000780c0ff */
[----:B------:R-:W-:-:S04]  /*09a0*/  LOP3.LUT P2, RZ, R11, 0x2, RZ, 0xc0, !PT ;  /* 0x000000020bff7812 */ /* 0x000fc8000784c0ff */
[----:B------:R-:W-:Y:S02]  /*09b0*/  PLOP3.LUT P0, PT, P0, P1, P2, 0xe0, 0x0 ;  /* 0x000000000000781c */ /* 0x000fe40000703c20 */
[----:B------:R-:W-:Y:S02]  /*09c0*/  LOP3.LUT P1, RZ, R0, 0x7fffff, RZ, 0xc0, !PT ;  /* 0x007fffff00ff7812 */ /* 0x000fe4000782c0ff */
[----:B------:R-:W-:-:S05]  /*09d0*/  SEL R6, RZ, 0x1, !P0 ;  /* 0x00000001ff067807 */ /* 0x000fca0004000000 */
[----:B------:R-:W-:-:S05]  /*09e0*/  IMAD.MOV R6, RZ, RZ, -R6 ;  /* 0x000000ffff067224 */ /* 0x000fca00078e0a06 */
[----:B------:R-:W-:Y:S02]  /*09f0*/  ISETP.GE.AND P0, PT, R6, RZ, PT ;  /* 0x000000ff0600720c */ /* 0x000fe40003f06270 */
[----:B------:R-:W-:-:S04]  /*0a00*/  IADD3 R6, PT, PT, R7, -0xfc, RZ ;  /* 0xffffff0407067810 */ /* 0x000fc80007ffe0ff */
[----:B------:R-:W-:-:S07]  /*0a10*/  SHF.R.U32.HI R9, RZ, R6, R9 ;  /* 0x00000006ff097219 */ /* 0x000fce0000011609 */
[----:B------:R-:W-:-:S04]  /*0a20*/  @!P0 VIADD R9, R9, 0x1 ;  /* 0x0000000109098836 */ /* 0x000fc80000000000 */
[----:B------:R-:W-:-:S05]  /*0a30*/  @!P1 IMAD.SHL.U32 R9, R9, 0x2, RZ ;  /* 0x0000000209099824 */ /* 0x000fca00078e00ff */
[----:B------:R-:W-:Y:S01]  /*0a40*/  LOP3.LUT R6, R9, 0x80000000, R0, 0xf8, !PT ;  /* 0x8000000009067812 */ /* 0x000fe200078ef800 */
[----:B------:R-:W-:Y:S06]  /*0a50*/  BRA `(.L_x_30) ;  /* 0x0000000000047947 */ /* 0x000fec0003800000 */
.L_x_31:
[----:B------:R0:W1:Y:S02]  /*0a60*/  MUFU.RCP R6, R0 ;  /* 0x0000000000067308 */ /* 0x0000640000001000 */
.L_x_30:
[----:B0123--:R-:W-:Y:S02]  /*0a70*/  IMAD.MOV.U32 R0, RZ, RZ, R6 ;  /* 0x000000ffff007224 */ /* 0x00ffe400078e0006 */
[----:B------:R-:W-:Y:S02]  /*0a80*/  IMAD.MOV.U32 R6, RZ, RZ, R4 ;  /* 0x000000ffff067224 */ /* 0x000fe400078e0004 */
[----:B------:R-:W-:-:S04]  /*0a90*/  IMAD.MOV.U32 R7, RZ, RZ, 0x0 ;  /* 0x00000000ff077424 */ /* 0x000fc800078e00ff */
[----:B------:R-:W-:Y:S05]  /*0aa0*/  RET.REL.NODEC R6 `(_Z23softmax_v1_kernel_pass3PfS_iii) ;  /* 0xfffffff406547950 */ /* 0x000fea0003c3ffff */
.L_x_32:
        /* <DEDUP_REMOVED lines=13> */
.L_x_54:


//--------------------- .text._Z23softmax_v1_kernel_pass2PKfPfS1_S1_iii --------------------------
	.section	.text._Z23softmax_v1_kernel_pass2PKfPfS1_S1_iii,"ax",@progbits
	.align	128
        .global         _Z23softmax_v1_kernel_pass2PKfPfS1_S1_iii
        .type           _Z23softmax_v1_kernel_pass2PKfPfS1_S1_iii,@function
        .size           _Z23softmax_v1_kernel_pass2PKfPfS1_S1_iii,(.L_x_59 - _Z23softmax_v1_kernel_pass2PKfPfS1_S1_iii)
        .other          _Z23softmax_v1_kernel_pass2PKfPfS1_S1_iii,@"STO_CUDA_ENTRY STV_DEFAULT"
_Z23softmax_v1_kernel_pass2PKfPfS1_S1_iii:
.text._Z23softmax_v1_kernel_pass2PKfPfS1_S1_iii:
[----:B------:R-:W-:Y:S08]  /*0000*/  LDC R1, c[0x0][0x37c] ;  /* 0x0000df00ff017b82 */ /* 0x000ff00000000800 */
[----:B------:R-:W0:Y:S01]  /*0010*/  S2UR UR4, SR_CTAID.X ;  /* 0x00000000000479c3 */ /* 0x000e220000002500 */
[----:B------:R-:W0:Y:S01]  /*0020*/  LDCU UR8, c[0x0][0x3a8] ;  /* 0x00007500ff0877ac */ /* 0x000e220008000800 */
[----:B------:R-:W1:Y:S01]  /*0030*/  S2R R13, SR_TID.X ;  /* 0x00000000000d7919 */ /* 0x000e620000002100 */
[----:B------:R-:W-:Y:S01]  /*0040*/  BSSY.RECONVERGENT B0, `(.L_x_33) ;  /* 0x00000b0000007945 */ /* 0x000fe20003800200 */
[----:B------:R-:W-:Y:S01]  /*0050*/  HFMA2 R9, -RZ, RZ, 0, 0 ;  /* 0x00000000ff097431 */ /* 0x000fe200000001ff */
[----:B------:R-:W2:Y:S01]  /*0060*/  LDCU UR5, c[0x0][0x360] ;  /* 0x00006c00ff0577ac */ /* 0x000ea20008000800 */
[----:B------:R-:W3:Y:S02]  /*0070*/  S2R R7, SR_CTAID.Y ;  /* 0x0000000000077919 */ /* 0x000ee40000002600 */
[----:B------:R-:W4:Y:S01]  /*0080*/  LDC R10, c[0x0][0x3a4] ;  /* 0x0000e900ff0a7b82 */ /* 0x000f220000000800 */
[----:B------:R-:W1:Y:S01]  /*0090*/  LDCU.64 UR6, c[0x0][0x358] ;  /* 0x00006b00ff0677ac */ /* 0x000e620008000a00 */
[----:B------:R-:W1:Y:S06]  /*00a0*/  LDCU.128 UR12, c[0x0][0x380] ;  /* 0x00007000ff0c77ac */ /* 0x000e6c0008000c00 */
[----:B------:R-:W5:Y:S01]  /*00b0*/  LDC.64 R4, c[0x0][0x390] ;  /* 0x0000e400ff047b82 */ /* 0x000f620000000a00 */
[----:B------:R-:W1:Y:S01]  /*00c0*/  LDCU.128 UR16, c[0x0][0x380] ;  /* 0x00007000ff1077ac */ /* 0x000e620008000c00 */
[----:B--2---:R-:W-:Y:S01]  /*00d0*/  IMAD.U32 R8, RZ, RZ, UR5 ;  /* 0x00000005ff087e24 */ /* 0x004fe2000f8e00ff */
[----:B0-----:R-:W-:-:S05]  /*00e0*/  UIMAD UR4, UR4, UR8, URZ ;  /* 0x00000008040472a4 */ /* 0x001fca000f8e02ff */
[----:B------:R-:W0:Y:S01]  /*00f0*/  LDC.64 R2, c[0x0][0x398] ;  /* 0x0000e600ff027b82 */ /* 0x000e220000000a00 */
[----:B------:R-:W-:-:S04]  /*0100*/  IADD3 R11, PT, PT, RZ, -UR4, RZ ;  /* 0x80000004ff0b7c10 */ /* 0x000fc8000fffe0ff */
[----:B----4-:R-:W-:-:S04]  /*0110*/  VIADDMNMX R11, R11, R10, UR8, PT ;  /* 0x000000080b0b7e46 */ /* 0x010fc8000b80010a */
[----:B-1----:R-:W-:Y:S01]  /*0120*/  ISETP.GE.AND P0, PT, R13, R11, PT ;  /* 0x0000000b0d00720c */ /* 0x002fe20003f06270 */
[C---:B---3--:R-:W-:Y:S02]  /*0130*/  IMAD R10, R7.reuse, R10, UR4 ;  /* 0x00000004070a7e24 */ /* 0x048fe4000f8e020a */
[----:B-----5:R-:W-:-:S04]  /*0140*/  IMAD.WIDE.U32 R4, R7, 0x4, R4 ;  /* 0x0000000407047825 */ /* 0x020fc800078e0004 */
[----:B0-----:R-:W-:-:S06]  /*0150*/  IMAD.WIDE.U32 R2, R7, 0x4, R2 ;  /* 0x0000000407027825 */ /* 0x001fcc00078e0002 */
[----:B------:R-:W-:Y:S05]  /*0160*/  @P0 BRA `(.L_x_34) ;  /* 0x0000000800740947 */ /* 0x000fea0003800000 */
[----:B------:R-:W0:Y:S01]  /*0170*/  I2F.U32.RP R14, R8 ;  /* 0x00000008000e7306 */ /* 0x000e220000209000 */
[----:B------:R1:W5:Y:S01]  /*0180*/  LDG.E R0, desc[UR6][R4.64] ;  /* 0x0000000604007981 */ /* 0x000362000c1e1900 */
[C---:B------:R-:W-:Y:S01]  /*0190*/  IADD3 R12, PT, PT, R8.reuse, R13, RZ ;  /* 0x0000000d080c7210 */ /* 0x040fe20007ffe0ff */
[----:B------:R-:W-:Y:S01]  /*01a0*/  IMAD.MOV R15, RZ, RZ, -R8 ;  /* 0x000000ffff0f7224 */ /* 0x000fe200078e0a08 */
[----:B------:R-:W-:Y:S01]  /*01b0*/  ISETP.NE.U32.AND P2, PT, R8, RZ, PT ;  /* 0x000000ff0800720c */ /* 0x000fe20003f45070 */
[----:B------:R-:W-:Y:S01]  /*01c0*/  BSSY.RECONVERGENT B1, `(.L_x_35) ;  /* 0x000003e000017945 */ /* 0x000fe20003800200 */
[----:B------:R-:W-:Y:S02]  /*01d0*/  ISETP.GE.U32.AND P0, PT, R12, R11, PT ;  /* 0x0000000b0c00720c */ /* 0x000fe40003f06070 */
[----:B------:R-:W-:Y:S02]  /*01e0*/  VIMNMX.U32 R9, PT, PT, R11, R12, !PT ;  /* 0x0000000c0b097248 */ /* 0x000fe40007fe0000 */
[----:B------:R-:W-:-:S02]  /*01f0*/  SHF.R.S32.HI R18, RZ, 0x1f, R10 ;  /* 0x0000001fff127819 */ /* 0x000fc4000001140a */
[----:B-1----:R-:W-:Y:S01]  /*0200*/  SEL R4, RZ, 0x1, P0 ;  /* 0x00000001ff047807 */ /* 0x002fe20000000000 */
[----:B0-----:R-:W0:Y:S03]  /*0210*/  MUFU.RCP R14, R14 ;  /* 0x0000000e000e7308 */ /* 0x001e260000001000 */
[----:B------:R-:W-:Y:S02]  /*0220*/  IADD3 R9, PT, PT, R9, -R12, -R4 ;  /* 0x8000000c09097210 */ /* 0x000fe40007ffe804 */
[----:B0-----:R-:W-:-:S04]  /*0230*/  IADD3 R6, PT, PT, R14, 0xffffffe, RZ ;  /* 0x0ffffffe0e067810 */ /* 0x001fc80007ffe0ff */
[----:B------:R0:W1:Y:S02]  /*0240*/  F2I.FTZ.U32.TRUNC.NTZ R7, R6 ;  /* 0x0000000600077305 */ /* 0x000064000021f000 */
[----:B0-----:R-:W-:Y:S02]  /*0250*/  IMAD.MOV.U32 R6, RZ, RZ, RZ ;  /* 0x000000ffff067224 */ /* 0x001fe400078e00ff */
[----:B-1----:R-:W-:-:S04]  /*0260*/  IMAD R15, R15, R7, RZ ;  /* 0x000000070f0f7224 */ /* 0x002fc800078e02ff */
[----:B------:R-:W-:-:S06]  /*0270*/  IMAD.HI.U32 R14, R7, R15, R6 ;  /* 0x0000000f070e7227 */ /* 0x000fcc00078e0006 */
[----:B------:R-:W-:-:S05]  /*0280*/  IMAD.HI.U32 R5, R14, R9, RZ ;  /* 0x000000090e057227 */ /* 0x000fca00078e00ff */
[----:B------:R-:W-:-:S05]  /*0290*/  IADD3 R6, PT, PT, -R5, RZ, RZ ;  /* 0x000000ff05067210 */ /* 0x000fca0007ffe1ff */
[----:B------:R-:W-:-:S05]  /*02a0*/  IMAD R9, R8, R6, R9 ;  /* 0x0000000608097224 */ /* 0x000fca00078e0209 */
[----:B------:R-:W-:-:S13]  /*02b0*/  ISETP.GE.U32.AND P0, PT, R9, R8, PT ;  /* 0x000000080900720c */ /* 0x000fda0003f06070 */
[----:B------:R-:W-:Y:S01]  /*02c0*/  @P0 IMAD.IADD R9, R9, 0x1, -R8 ;  /* 0x0000000109090824 */ /* 0x000fe200078e0a08 */
[----:B------:R-:W-:-:S04]  /*02d0*/  @P0 IADD3 R5, PT, PT, R5, 0x1, RZ ;  /* 0x0000000105050810 */ /* 0x000fc80007ffe0ff */
[----:B------:R-:W-:Y:S01]  /*02e0*/  ISETP.GE.U32.AND P1, PT, R9, R8, PT ;  /* 0x000000080900720c */ /* 0x000fe20003f26070 */
[----:B------:R-:W-:-:S12]  /*02f0*/  IMAD.MOV.U32 R9, RZ, RZ, RZ ;  /* 0x000000ffff097224 */ /* 0x000fd800078e00ff */
[----:B------:R-:W-:Y:S01]  /*0300*/  @P1 VIADD R5, R5, 0x1 ;  /* 0x0000000105051836 */ /* 0x000fe20000000000 */
[----:B------:R-:W-:-:S04]  /*0310*/  @!P2 LOP3.LUT R5, RZ, R8, RZ, 0x33, !PT ;  /* 0x00000008ff05a212 */ /* 0x000fc800078e33ff */
[----:B------:R-:W-:-:S04]  /*0320*/  IADD3 R4, PT, PT, R4, R5, RZ ;  /* 0x0000000504047210 */ /* 0x000fc80007ffe0ff */
[C---:B------:R-:W-:Y:S02]  /*0330*/  LOP3.LUT R5, R4.reuse, 0x3, RZ, 0xc0, !PT ;  /* 0x0000000304057812 */ /* 0x040fe400078ec0ff */
[----:B------:R-:W-:Y:S02]  /*0340*/  ISETP.GE.U32.AND P0, PT, R4, 0x3, PT ;  /* 0x000000030400780c */ /* 0x000fe40003f06070 */
[----:B------:R-:W-:Y:S02]  /*0350*/  ISETP.NE.AND P1, PT, R5, 0x3, PT ;  /* 0x000000030500780c */ /* 0x000fe40003f25270 */
[----:B------:R-:W-:-:S11]  /*0360*/  MOV R5, R13 ;  /* 0x0000000d00057202 */ /* 0x000fd60000000f00 */
[----:B------:R-:W-:Y:S05]  /*0370*/  @!P1 BRA `(.L_x_36) ;  /* 0x0000000000889947 */ /* 0x000fea0003800000 */
[-C--:B------:R-:W-:Y:S01]  /*0380*/  IADD3 R12, P1, PT, R10, R13.reuse, RZ ;  /* 0x0000000d0a0c7210 */ /* 0x080fe20007f3e0ff */
[----:B------:R-:W-:Y:S01]  /*0390*/  VIADD R4, R4, 0x1 ;  /* 0x0000000104047836 */ /* 0x000fe20000000000 */
[----:B------:R-:W-:Y:S01]  /*03a0*/  MOV R5, R13 ;  /* 0x0000000d00057202 */ /* 0x000fe20000000f00 */
[----:B------:R-:W-:Y:S01]  /*03b0*/  IMAD.MOV.U32 R9, RZ, RZ, RZ ;  /* 0x000000ffff097224 */ /* 0x000fe200078e00ff */
[----:B------:R-:W-:Y:S02]  /*03c0*/  IADD3.X R15, PT, PT, RZ, R18, RZ, P1, !PT ;  /* 0x00000012ff0f7210 */ /* 0x000fe40000ffe4ff */
[----:B------:R-:W-:Y:S02]  /*03d0*/  LOP3.LUT R4, R4, 0x3, RZ, 0xc0, !PT ;  /* 0x0000000304047812 */ /* 0x000fe400078ec0ff */
[C---:B------:R-:W-:Y:S01]  /*03e0*/  SHF.L.U64.HI R15, R12.reuse, 0x2, R15 ;  /* 0x000000020c0f7819 */ /* 0x040fe2000001020f */
[----:B------:R-:W-:Y:S01]  /*03f0*/  IMAD.SHL.U32 R12, R12, 0x4, RZ ;  /* 0x000000040c0c7824 */ /* 0x000fe200078e00ff */
[----:B------:R-:W-:-:S07]  /*0400*/  IADD3 R4, PT, PT, -R4, RZ, RZ ;  /* 0x000000ff04047210 */ /* 0x000fce0007ffe1ff */
.L_x_37:
[----:B0-----:R-:W-:-:S04]  /*0410*/  IADD3 R16, P1, PT, R12, UR12, RZ ;  /* 0x0000000c0c107c10 */ /* 0x001fc8000ff3e0ff */
[----:B------:R-:W-:-:S06]  /*0420*/  IADD3.X R17, PT, PT, R15, UR13, RZ, P1, !PT ;  /* 0x0000000d0f117c10 */ /* 0x000fcc0008ffe4ff */
[----:B------:R-:W2:Y:S01]  /*0430*/  LDG.E R17, desc[UR6][R16.64] ;  /* 0x0000000610117981 */ /* 0x000ea2000c1e1900 */
[----:B------:R-:W-:Y:S02]  /*0440*/  HFMA2 R14, -RZ, RZ, 3.7421875, 0 ;  /* 0x437c0000ff0e7431 */ /* 0x000fe400000001ff */
[----:B------:R-:W-:Y:S01]  /*0450*/  IMAD.MOV.U32 R7, RZ, RZ, 0x3bbb989d ;  /* 0x3bbb989dff077424 */ /* 0x000fe200078e00ff */
[----:B------:R-:W-:Y:S01]  /*0460*/  IADD3 R4, PT, PT, R4, 0x1, RZ ;  /* 0x0000000104047810 */ /* 0x000fe20007ffe0ff */
[----:B------:R-:W-:Y:S02]  /*0470*/  IMAD.IADD R5, R8, 0x1, R5 ;  /* 0x0000000108057824 */ /* 0x000fe400078e0205 */
[----:B--2--5:R-:W-:-:S04]  /*0480*/  FADD R6, -R0, R17 ;  /* 0x0000001100067221 */ /* 0x024fc80000000100 */
[----:B------:R-:W-:-:S04]  /*0490*/  FFMA.SAT R7, R6, R7, 0.5 ;  /* 0x3f00000006077423 */ /* 0x000fc80000002007 */
[----:B------:R-:W-:-:S04]  /*04a0*/  FFMA.RM R7, R7, R14, 12582913 ;  /* 0x4b40000107077423 */ /* 0x000fc8000000400e */
[C---:B------:R-:W-:Y:S01]  /*04b0*/  FADD R19, R7.reuse, -12583039 ;  /* 0xcb40007f07137421 */ /* 0x040fe20000000000 */
[----:B------:R-:W-:-:S03]  /*04c0*/  IMAD.SHL.U32 R14, R7, 0x800000, RZ ;  /* 0x00800000070e7824 */ /* 0x000fc600078e00ff */
[----:B------:R-:W-:-:S04]  /*04d0*/  FFMA R19, R6, 1.4426950216293334961, -R19 ;  /* 0x3fb8aa3b06137823 */ /* 0x000fc80000000813 */
[----:B------:R-:W-:Y:S01]  /*04e0*/  FFMA R19, R6, 1.925963033500011079e-08, R19 ;  /* 0x32a5706006137823 */ /* 0x000fe20000000013 */
[----:B------:R-:W-:-:S04]  /*04f0*/  IADD3 R6, P1, PT, R12, UR14, RZ ;  /* 0x0000000e0c067c10 */ /* 0x000fc8000ff3e0ff */
[----:B------:R-:W-:Y:S01]  /*0500*/  IADD3.X R7, PT, PT, R15, UR15, RZ, P1, !PT ;  /* 0x0000000f0f077c10 */ /* 0x000fe20008ffe4ff */
[----:B------:R-:W0:Y:S01]  /*0510*/  MUFU.EX2 R19, R19 ;  /* 0x0000001300137308 */ /* 0x000e220000000800 */
[----:B------:R-:W-:Y:S01]  /*0520*/  ISETP.NE.AND P1, PT, R4, RZ, PT ;  /* 0x000000ff0400720c */ /* 0x000fe20003f25270 */
[----:B0-----:R-:W-:Y:S01]  /*0530*/  FMUL R16, R14, R19 ;  /* 0x000000130e107220 */ /* 0x001fe20000400000 */
[----:B------:R-:W-:-:S03]  /*0540*/  IMAD.MOV.U32 R14, RZ, RZ, R12 ;  /* 0x000000ffff0e7224 */ /* 0x000fc600078e000c */
[----:B------:R-:W-:Y:S01]  /*0550*/  FADD R9, R16, R9 ;  /* 0x0000000910097221 */ /* 0x000fe20000000000 */
[----:B------:R0:W-:Y:S01]  /*0560*/  STG.E desc[UR6][R6.64], R16 ;  /* 0x0000001006007986 */ /* 0x0001e2000c101906 */
[----:B------:R-:W-:-:S03]  /*0570*/  IMAD.WIDE.U32 R14, R8, 0x4, R14 ;  /* 0x00000004080e7825 */ /* 0x000fc600078e000e */
[----:B------:R-:W-:-:S03]  /*0580*/  MOV R12, R14 ;  /* 0x0000000e000c7202 */ /* 0x000fc60000000f00 */
[----:B------:R-:W-:Y:S05]  /*0590*/  @P1 BRA `(.L_x_37) ;  /* 0xfffffffc009c1947 */ /* 0x000fea000383ffff */
.L_x_36:
[----:B------:R-:W-:Y:S05]  /*05a0*/  BSYNC.RECONVERGENT B1 ;  /* 0x0000000000017941 */ /* 0x000fea0003800200 */
.L_x_35:
[----:B------:R-:W-:Y:S05]  /*05b0*/  @!P0 BRA `(.L_x_34) ;  /* 0x0000000400608947 */ /* 0x000fea0003800000 */
.L_x_38:
[----:B0-----:R-:W-:-:S04]  /*05c0*/  IADD3 R7, P0, PT, R10, R5, RZ ;  /* 0x000000050a077210 */ /* 0x001fc80007f1e0ff */
[----:B------:R-:W-:Y:S01]  /*05d0*/  IADD3.X R6, PT, PT, RZ, R18, RZ, P0, !PT ;  /* 0x00000012ff067210 */ /* 0x000fe200007fe4ff */
[----:B------:R-:W-:-:S03]  /*05e0*/  IMAD.SHL.U32 R4, R7, 0x4, RZ ;  /* 0x0000000407047824 */ /* 0x000fc600078e00ff */
[----:B------:R-:W-:Y:S02]  /*05f0*/  SHF.L.U64.HI R7, R7, 0x2, R6 ;  /* 0x0000000207077819 */ /* 0x000fe40000010206 */
[----:B------:R-:W-:-:S04]  /*0600*/  IADD3 R16, P0, PT, R4, UR16, RZ ;  /* 0x0000001004107c10 */ /* 0x000fc8000ff1e0ff */
[----:B------:R-:W-:-:S06]  /*0610*/  IADD3.X R17, PT, PT, R7, UR17, RZ, P0, !PT ;  /* 0x0000001107117c10 */ /* 0x000fcc00087fe4ff */
[----:B------:R-:W2:Y:S01]  /*0620*/  LDG.E R17, desc[UR6][R16.64] ;  /* 0x0000000610117981 */ /* 0x000ea2000c1e1900 */
[----:B------:R-:W-:Y:S02]  /*0630*/  HFMA2 R14, -RZ, RZ, 0.96630859375, -0.0022525787353515625 ;  /* 0x3bbb989dff0e7431 */ /* 0x000fe400000001ff */
[----:B------:R-:W-:Y:S01]  /*0640*/  IMAD.MOV.U32 R12, RZ, RZ, 0x437c0000 ;  /* 0x437c0000ff0c7424 */ /* 0x000fe200078e00ff */
[----:B-1----:R-:W-:Y:S01]  /*0650*/  IADD3 R21, PT, PT, R8, R5, RZ ;  /* 0x0000000508157210 */ /* 0x002fe20007ffe0ff */
[----:B--2--5:R-:W-:-:S03]  /*0660*/  FADD R15, -R0, R17 ;  /* 0x00000011000f7221 */ /* 0x024fc60000000100 */
[----:B------:R-:W-:Y:S01]  /*0670*/  IADD3 R17, P0, PT, R10, R21, RZ ;  /* 0x000000150a117210 */ /* 0x000fe20007f1e0ff */
[----:B------:R-:W-:-:S04]  /*0680*/  FFMA.SAT R19, R15, R14, 0.5 ;  /* 0x3f0000000f137423 */ /* 0x000fc8000000200e */
[----:B------:R-:W-:Y:S01]  /*0690*/  FFMA.RM R20, R19, R12, 12582913 ;  /* 0x4b40000113147423 */ /* 0x000fe2000000400c */
[----:B------:R-:W-:-:S03]  /*06a0*/  SHF.L.U32 R19, R17, 0x2, RZ ;  /* 0x0000000211137819 */ /* 0x000fc600000006ff */
[----:B------:R-:W-:-:S04]  /*06b0*/  FADD R6, R20, -12583039 ;  /* 0xcb40007f14067421 */ /* 0x000fc80000000000 */
[----:B------:R-:W-:-:S04]  /*06c0*/  FFMA R6, R15, 1.4426950216293334961, -R6 ;  /* 0x3fb8aa3b0f067823 */ /* 0x000fc80000000806 */
[----:B------:R-:W-:Y:S01]  /*06d0*/  FFMA R22, R15, 1.925963033500011079e-08, R6 ;  /* 0x32a570600f167823 */ /* 0x000fe20000000006 */
[----:B------:R-:W-:Y:S01]  /*06e0*/  IMAD.X R6, RZ, RZ, R18, P0 ;  /* 0x000000ffff067224 */ /* 0x000fe200000e0612 */
[----:B------:R-:W-:Y:S01]  /*06f0*/  IADD3 R4, P0, PT, R4, UR18, RZ ;  /* 0x0000001204047c10 */ /* 0x000fe2000ff1e0ff */
[----:B------:R-:W-:-:S03]  /*0700*/  IMAD.SHL.U32 R15, R20, 0x800000, RZ ;  /* 0x00800000140f7824 */ /* 0x000fc600078e00ff */
[----:B------:R-:W0:Y:S01]  /*0710*/  MUFU.EX2 R22, R22 ;  /* 0x0000001600167308 */ /* 0x000e220000000800 */
[----:B------:R-:W-:Y:S02]  /*0720*/  SHF.L.U64.HI R17, R17, 0x2, R6 ;  /* 0x0000000211117819 */ /* 0x000fe40000010206 */
[----:B------:R-:W-:Y:S02]  /*0730*/  IADD3 R6, P1, PT, R19, UR16, RZ ;  /* 0x0000001013067c10 */ /* 0x000fe4000ff3e0ff */
[----:B------:R-:W-:Y:S02]  /*0740*/  IADD3.X R5, PT, PT, R7, UR19, RZ, P0, !PT ;  /* 0x0000001307057c10 */ /* 0x000fe400087fe4ff */
[----:B------:R-:W-:Y:S01]  /*0750*/  IADD3.X R7, PT, PT, R17, UR17, RZ, P1, !PT ;  /* 0x0000001111077c10 */ /* 0x000fe20008ffe4ff */
[----:B0-----:R-:W-:-:S05]  /*0760*/  FMUL R15, R15, R22 ;  /* 0x000000160f0f7220 */ /* 0x001fca0000400000 */
[----:B------:R0:W-:Y:S04]  /*0770*/  STG.E desc[UR6][R4.64], R15 ;  /* 0x0000000f04007986 */ /* 0x0001e8000c101906 */
[----:B------:R-:W2:Y:S01]  /*0780*/  LDG.E R7, desc[UR6][R6.64] ;  /* 0x0000000606077981 */ /* 0x000ea2000c1e1900 */
[----:B------:R-:W-:Y:S01]  /*0790*/  IADD3 R21, PT, PT, R8, R21, RZ ;  /* 0x0000001508157210 */ /* 0x000fe20007ffe0ff */
[----:B--2---:R-:W-:-:S04]  /*07a0*/  FADD R23, -R0, R7 ;  /* 0x0000000700177221 */ /* 0x004fc80000000100 */
[----:B------:R-:W-:-:S04]  /*07b0*/  FFMA.SAT R25, R23, R14, 0.5 ;  /* 0x3f00000017197423 */ /* 0x000fc8000000200e */
[----:B------:R-:W-:-:S04]  /*07c0*/  FFMA.RM R22, R25, R12, 12582913 ;  /* 0x4b40000119167423 */ /* 0x000fc8000000400c */
[C---:B------:R-:W-:Y:S01]  /*07d0*/  FADD R16, R22.reuse, -12583039 ;  /* 0xcb40007f16107421 */ /* 0x040fe20000000000 */
[----:B------:R-:W-:-:S03]  /*07e0*/  IMAD.SHL.U32 R22, R22, 0x800000, RZ ;  /* 0x0080000016167824 */ /* 0x000fc600078e00ff */
[----:B------:R-:W-:-:S04]  /*07f0*/  FFMA R16, R23, 1.4426950216293334961, -R16 ;  /* 0x3fb8aa3b17107823 */ /* 0x000fc80000000810 */
[----:B------:R-:W-:Y:S01]  /*0800*/  FFMA R23, R23, 1.925963033500011079e-08, R16 ;  /* 0x32a5706017177823 */ /* 0x000fe20000000010 */
[----:B------:R-:W-:-:S04]  /*0810*/  IADD3 R16, P0, PT, R10, R21, RZ ;  /* 0x000000150a107210 */ /* 0x000fc80007f1e0ff */
[----:B------:R-:W-:Y:S01]  /*0820*/  SHF.L.U32 R20, R16, 0x2, RZ ;  /* 0x0000000210147819 */ /* 0x000fe200000006ff */
[----:B------:R-:W1:Y:S01]  /*0830*/  MUFU.EX2 R23, R23 ;  /* 0x0000001700177308 */ /* 0x000e620000000800 */
[----:B0-----:R-:W-:Y:S01]  /*0840*/  IMAD.X R5, RZ, RZ, R18, P0 ;  /* 0x000000ffff057224 */ /* 0x001fe200000e0612 */
[----:B------:R-:W-:Y:S02]  /*0850*/  IADD3 R4, P0, PT, R19, UR18, RZ ;  /* 0x0000001213047c10 */ /* 0x000fe4000ff1e0ff */
[----:B------:R-:W-:Y:S02]  /*0860*/  IADD3 R6, P1, PT, R20, UR16, RZ ;  /* 0x0000001014067c10 */ /* 0x000fe4000ff3e0ff */
[----:B------:R-:W-:Y:S02]  /*0870*/  SHF.L.U64.HI R16, R16, 0x2, R5 ;  /* 0x0000000210107819 */ /* 0x000fe40000010205 */
[----:B------:R-:W-:Y:S02]  /*0880*/  IADD3.X R5, PT, PT, R17, UR19, RZ, P0, !PT ;  /* 0x0000001311057c10 */ /* 0x000fe400087fe4ff */
[----:B------:R-:W-:Y:S01]  /*0890*/  IADD3.X R7, PT, PT, R16, UR17, RZ, P1, !PT ;  /* 0x0000001110077c10 */ /* 0x000fe20008ffe4ff */
[----:B-1----:R-:W-:-:S05]  /*08a0*/  FMUL R17, R22, R23 ;  /* 0x0000001716117220 */ /* 0x002fca0000400000 */
[----:B------:R0:W-:Y:S04]  /*08b0*/  STG.E desc[UR6][R4.64], R17 ;  /* 0x0000001104007986 */ /* 0x0001e8000c101906 */
[----:B------:R-:W2:Y:S02]  /*08c0*/  LDG.E R7, desc[UR6][R6.64] ;  /* 0x0000000606077981 */ /* 0x000ea4000c1e1900 */
[----:B--2---:R-:W-:-:S04]  /*08d0*/  FADD R19, -R0, R7 ;  /* 0x0000000700137221 */ /* 0x004fc80000000100 */
[----:B------:R-:W-:-:S04]  /*08e0*/  FFMA.SAT R23, R19, R14, 0.5 ;  /* 0x3f00000013177423 */ /* 0x000fc8000000200e */
[----:B------:R-:W-:-:S04]  /*08f0*/  FFMA.RM R23, R23, R12, 12582913 ;  /* 0x4b40000117177423 */ /* 0x000fc8000000400c */
[C---:B------:R-:W-:Y:S01]  /*0900*/  FADD R22, R23.reuse, -12583039 ;  /* 0xcb40007f17167421 */ /* 0x040fe20000000000 */
[----:B------:R-:W-:-:S03]  /*0910*/  IMAD.SHL.U32 R23, R23, 0x800000, RZ ;  /* 0x0080000017177824 */ /* 0x000fc600078e00ff */
[----:B------:R-:W-:-:S04]  /*0920*/  FFMA R22, R19, 1.4426950216293334961, -R22 ;  /* 0x3fb8aa3b13167823 */ /* 0x000fc80000000816 */
[----:B------:R-:W-:Y:S01]  /*0930*/  FFMA R24, R19, 1.925963033500011079e-08, R22 ;  /* 0x32a5706013187823 */ /* 0x000fe20000000016 */
[----:B------:R-:W-:-:S04]  /*0940*/  IADD3 R19, PT, PT, R8, R21, RZ ;  /* 0x0000001508137210 */ /* 0x000fc80007ffe0ff */
[----:B------:R-:W-:Y:S01]  /*0950*/  IADD3 R21, P0, PT, R10, R19, RZ ;  /* 0x000000130a157210 */ /* 0x000fe20007f1e0ff */
[----:B------:R-:W1:Y:S03]  /*0960*/  MUFU.EX2 R24, R24 ;  /* 0x0000001800187308 */ /* 0x000e660000000800 */
[----:B------:R-:W-:Y:S01]  /*0970*/  SHF.L.U32 R22, R21, 0x2, RZ ;  /* 0x0000000215167819 */ /* 0x000fe200000006ff */
[----:B0-----:R-:W-:-:S03]  /*0980*/  IMAD.X R4, RZ, RZ, R18, P0 ;  /* 0x000000ffff047224 */ /* 0x001fc600000e0612 */
[----:B------:R-:W-:Y:S02]  /*0990*/  IADD3 R6, P1, PT, R22, UR16, RZ ;  /* 0x0000001016067c10 */ /* 0x000fe4000ff3e0ff */
[----:B------:R-:W-:Y:S02]  /*09a0*/  SHF.L.U64.HI R21, R21, 0x2, R4 ;  /* 0x0000000215157819 */ /* 0x000fe40000010204 */
[----:B------:R-:W-:Y:S02]  /*09b0*/  IADD3 R4, P0, PT, R20, UR18, RZ ;  /* 0x0000001214047c10 */ /* 0x000fe4000ff1e0ff */
[----:B------:R-:W-:Y:S02]  /*09c0*/  IADD3.X R7, PT, PT, R21, UR17, RZ, P1, !PT ;  /* 0x0000001115077c10 */ /* 0x000fe40008ffe4ff */
[----:B------:R-:W-:Y:S01]  /*09d0*/  IADD3.X R5, PT, PT, R16, UR19, RZ, P0, !PT ;  /* 0x0000001310057c10 */ /* 0x000fe200087fe4ff */
[----:B-1----:R-:W-:-:S05]  /*09e0*/  FMUL R23, R23, R24 ;  /* 0x0000001817177220 */ /* 0x002fca0000400000 */
[----:B------:R0:W-:Y:S04]  /*09f0*/  STG.E desc[UR6][R4.64], R23 ;  /* 0x0000001704007986 */ /* 0x0001e8000c101906 */
[----:B------:R-:W2:Y:S01]  /*0a00*/  LDG.E R7, desc[UR6][R6.64] ;  /* 0x0000000606077981 */ /* 0x000ea2000c1e1900 */
[----:B------:R-:W-:-:S04]  /*0a10*/  IADD3 R20, P0, PT, R22, UR18, RZ ;  /* 0x0000001216147c10 */ /* 0x000fc8000ff1e0ff */
[----:B------:R-:W-:Y:S01]  /*0a20*/  IADD3.X R21, PT, PT, R21, UR19, RZ, P0, !PT ;  /* 0x0000001315157c10 */ /* 0x000fe200087fe4ff */
[----:B0-----:R-:W-:Y:S02]  /*0a30*/  IMAD.IADD R5, R8, 0x1, R19 ;  /* 0x0000000108057824 */ /* 0x001fe400078e0213 */
[----:B------:R-:W-:-:S03]  /*0a40*/  FADD R4, R15, R9 ;  /* 0x000000090f047221 */ /* 0x000fc60000000000 */
[----:B------:R-:W-:Y:S01]  /*0a50*/  ISETP.GE.AND P0, PT, R5, R11, PT ;  /* 0x0000000b0500720c */ /* 0x000fe20003f06270 */
[----:B------:R-:W-:-:S04]  /*0a60*/  FADD R4, R4, R17 ;  /* 0x0000001104047221 */ /* 0x000fc80000000000 */
[----:B------:R-:W-:Y:S01]  /*0a70*/  FADD R4, R4, R23 ;  /* 0x0000001704047221 */ /* 0x000fe20000000000 */
[----:B--2---:R-:W-:-:S04]  /*0a80*/  FADD R25, -R0, R7 ;  /* 0x0000000700197221 */ /* 0x004fc80000000100 */
[----:B------:R-:W-:-:S04]  /*0a90*/  FFMA.SAT R27, R25, R14, 0.5 ;  /* 0x3f000000191b7423 */ /* 0x000fc8000000200e */
[----:B------:R-:W-:-:S04]  /*0aa0*/  FFMA.RM R27, R27, R12, 12582913 ;  /* 0x4b4000011b1b7423 */ /* 0x000fc8000000400c */
[C---:B------:R-:W-:Y:S01]  /*0ab0*/  FADD R12, R27.reuse, -12583039 ;  /* 0xcb40007f1b0c7421 */ /* 0x040fe20000000000 */
[----:B------:R-:W-:-:S03]  /*0ac0*/  SHF.L.U32 R27, R27, 0x17, RZ ;  /* 0x000000171b1b7819 */ /* 0x000fc600000006ff */
[----:B------:R-:W-:-:S04]  /*0ad0*/  FFMA R12, R25, 1.4426950216293334961, -R12 ;  /* 0x3fb8aa3b190c7823 */ /* 0x000fc8000000080c */
[----:B------:R-:W-:-:S06]  /*0ae0*/  FFMA R12, R25, 1.925963033500011079e-08, R12 ;  /* 0x32a57060190c7823 */ /* 0x000fcc000000000c */
[----:B------:R-:W0:Y:S02]  /*0af0*/  MUFU.EX2 R12, R12 ;  /* 0x0000000c000c7308 */ /* 0x000e240000000800 */
[----:B0-----:R-:W-:-:S04]  /*0b00*/  FMUL R27, R27, R12 ;  /* 0x0000000c1b1b7220 */ /* 0x001fc80000400000 */
[----:B------:R-:W-:Y:S01]  /*0b10*/  FADD R9, R4, R27 ;  /* 0x0000001b04097221 */ /* 0x000fe20000000000 */
[----:B------:R1:W-:Y:S01]  /*0b20*/  STG.E desc[UR6][R20.64], R27 ;  /* 0x0000001b14007986 */ /* 0x0003e2000c101906 */
[----:B------:R-:W-:Y:S05]  /*0b30*/  @!P0 BRA `(.L_x_38) ;  /* 0xfffffff800a08947 */ /* 0x000fea000383ffff */
.L_x_34:
[----:B------:R-:W-:Y:S05]  /*0b40*/  BSYNC.RECONVERGENT B0 ;  /* 0x0000000000007941 */ /* 0x000fea0003800200 */
.L_x_33:
[----:B------:R-:W2:Y:S01]  /*0b50*/  S2UR UR5, SR_CgaCtaId ;  /* 0x00000000000579c3 */ /* 0x000ea20000008800 */
[----:B------:R-:W-:Y:S01]  /*0b60*/  UMOV UR4, 0x400 ;  /* 0x0000040000047882 */ /* 0x000fe20000000000 */
[----:B------:R-:W-:Y:S02]  /*0b70*/  ISETP.GE.U32.AND P1, PT, R8, 0x40, PT ;  /* 0x000000400800780c */ /* 0x000fe40003f26070 */
[----:B------:R-:W-:Y:S01]  /*0b80*/  ISETP.GT.U32.AND P0, PT, R13, 0x1f, PT ;  /* 0x0000001f0d00780c */ /* 0x000fe20003f04070 */
[----:B--2---:R-:W-:-:S06]  /*0b90*/  ULEA UR4, UR5, UR4, 0x18 ;  /* 0x0000000405047291 */ /* 0x004fcc000f8ec0ff */
[----:B-----5:R-:W-:-:S05]  /*0ba0*/  LEA R0, R13, UR4, 0x2 ;  /* 0x000000040d007c11 */ /* 0x020fca000f8e10ff */
[----:B------:R2:W-:Y:S01]  /*0bb0*/  STS [R0], R9 ;  /* 0x0000000900007388 */ /* 0x0005e20000000800 */
[----:B------:R-:W-:Y:S05]  /*0bc0*/  @!P1 BRA `(.L_x_39) ;  /* 0x0000000000289947 */ /* 0x000fea0003800000 */
.L_x_40:
[----:B------:R-:W-:Y:S01]  /*0bd0*/  BAR.SYNC.DEFER_BLOCKING 0x0 ;  /* 0x0000000000007b1d */ /* 0x000fe20000010000 */
[----:B------:R-:W-:-:S04]  /*0be0*/  SHF.R.U32.HI R5, RZ, 0x1, R8 ;  /* 0x00000001ff057819 */ /* 0x000fc80000011608 */
[----:B------:R-:W-:-:S13]  /*0bf0*/  ISETP.GE.U32.AND P1, PT, R13, R5, PT ;  /* 0x000000050d00720c */ /* 0x000fda0003f26070 */
[----:B------:R-:W-:-:S06]  /*0c00*/  @!P1 LEA R4, R5, R0, 0x2 ;  /* 0x0000000005049211 */ /* 0x000fcc00078e10ff */
[----:B------:R-:W2:Y:S02]  /*0c10*/  @!P1 LDS R4, [R4] ;  /* 0x0000000004049984 */ /* 0x000ea40000000800 */
[----:B--2---:R-:W-:-:S05]  /*0c20*/  @!P1 FADD R9, R9, R4 ;  /* 0x0000000409099221 */ /* 0x004fca0000000000 */
[----:B------:R3:W-:Y:S01]  /*0c30*/  @!P1 STS [R0], R9 ;  /* 0x0000000900009388 */ /* 0x0007e20000000800 */
[----:B------:R-:W-:Y:S01]  /*0c40*/  ISETP.GT.U32.AND P1, PT, R8, 0x7f, PT ;  /* 0x0000007f0800780c */ /* 0x000fe20003f24070 */
[----:B------:R-:W-:-:S12]  /*0c50*/  IMAD.MOV.U32 R8, RZ, RZ, R5 ;  /* 0x000000ffff087224 */ /* 0x000fd800078e0005 */
[----:B---3--:R-:W-:Y:S05]  /*0c60*/  @P1 BRA `(.L_x_40) ;  /* 0xfffffffc00d81947 */ /* 0x008fea000383ffff */
.L_x_39:
[----:B------:R-:W-:Y:S05]  /*0c70*/  @P0 EXIT ;  /* 0x000000000000094d */ /* 0x000fea0003800000 */
[----:B--2---:R-:W2:Y:S01]  /*0c80*/  SHFL.DOWN PT, R0, R9, 0x10, 0x1f ;  /* 0x0a001f0009007f89 */ /* 0x004ea200000e0000 */
[----:B------:R-:W-:Y:S01]  /*0c90*/  ISETP.NE.AND P0, PT, R13, RZ, PT ;  /* 0x000000ff0d00720c */ /* 0x000fe20003f05270 */
[----:B--2---:R-:W-:-:S05]  /*0ca0*/  FADD R0, R0, R9 ;  /* 0x0000000900007221 */ /* 0x004fca0000000000 */
[----:B------:R-:W2:Y:S02]  /*0cb0*/  SHFL.DOWN PT, R5, R0, 0x8, 0x1f ;  /* 0x09001f0000057f89 */ /* 0x000ea400000e0000 */
[----:B--2---:R-:W-:-:S05]  /*0cc0*/  FADD R5, R0, R5 ;  /* 0x0000000500057221 */ /* 0x004fca0000000000 */
[----:B------:R-:W2:Y:S02]  /*0cd0*/  SHFL.DOWN PT, R4, R5, 0x4, 0x1f ;  /* 0x08801f0005047f89 */ /* 0x000ea400000e0000 */
[----:B--2---:R-:W-:-:S05]  /*0ce0*/  FADD R4, R5, R4 ;  /* 0x0000000405047221 */ /* 0x004fca0000000000 */
[----:B0-----:R-:W0:Y:S02]  /*0cf0*/  SHFL.DOWN PT, R7, R4, 0x2, 0x1f ;  /* 0x08401f0004077f89 */ /* 0x001e2400000e0000 */
[----:B0-----:R-:W-:-:S05]  /*0d00*/  FADD R7, R4, R7 ;  /* 0x0000000704077221 */ /* 0x001fca0000000000 */
[----:B------:R-:W0:Y:S02]  /*0d10*/  SHFL.DOWN PT, R6, R7, 0x1, 0x1f ;  /* 0x08201f0007067f89 */ /* 0x000e2400000e0000 */
[----:B0-----:R-:W-:Y:S01]  /*0d20*/  FADD R11, R7, R6 ;  /* 0x00000006070b7221 */ /* 0x001fe20000000000 */
[----:B------:R-:W-:Y:S06]  /*0d30*/  @P0 EXIT ;  /* 0x000000000000094d */ /* 0x000fec0003800000 */
[----:B------:R-:W-:Y:S01]  /*0d40*/  REDG.E.ADD.F32.FTZ.RN.STRONG.GPU desc[UR6][R2.64], R11 ;  /* 0x0000000b020079a6 */ /* 0x000fe2000c12f306 */
[----:B------:R-:W-:Y:S05]  /*0d50*/  EXIT ;  /* 0x000000000000794d */ /* 0x000fea0003800000 */
.L_x_41:
        /* <DEDUP_REMOVED lines=10> */
.L_x_59:


//--------------------- .text._Z23softmax_v1_kernel_pass1PKfPfiii --------------------------
	.section	.text._Z23softmax_v1_kernel_pass1PKfPfiii,"ax",@progbits
	.align	128
        .global         _Z23softmax_v1_kernel_pass1PKfPfiii
        .type           _Z23softmax_v1_kernel_pass1PKfPfiii,@function
        .size           _Z23softmax_v1_kernel_pass1PKfPfiii,(.L_x_60 - _Z23softmax_v1_kernel_pass1PKfPfiii)
        .other          _Z23softmax_v1_kernel_pass1PKfPfiii,@"STO_CUDA_ENTRY STV_DEFAULT"
_Z23softmax_v1_kernel_pass1PKfPfiii:
.text._Z23softmax_v1_kernel_pass1PKfPfiii:
[----:B------:R-:W-:Y:S08]  /*0000*/  LDC R1, c[0x0][0x37c] ;  /* 0x0000df00ff017b82 */ /* 0x000ff00000000800 */
[----:B------:R-:W0:Y:S01]  /*0010*/  S2UR UR4, SR_CTAID.X ;  /* 0x00000000000479c3 */ /* 0x000e220000002500 */
[----:B------:R-:W0:Y:S01]  /*0020*/  LDCU UR8, c[0x0][0x398] ;  /* 0x00007300ff0877ac */ /* 0x000e220008000800 */
[----:B------:R-:W1:Y:S01]  /*0030*/  S2R R0, SR_TID.X ;  /* 0x0000000000007919 */ /* 0x000e620000002100 */
[----:B------:R-:W-:Y:S01]  /*0040*/  BSSY.RECONVERGENT B0, `(.L_x_42) ;  /* 0x0000061000007945 */ /* 0x000fe20003800200 */
[----:B------:R-:W2:Y:S01]  /*0050*/  LDCU UR5, c[0x0][0x360] ;  /* 0x00006c00ff0577ac */ /* 0x000ea20008000800 */
[----:B------:R-:W3:Y:S03]  /*0060*/  S2R R9, SR_CTAID.Y ;  /* 0x0000000000097919 */ /* 0x000ee60000002600 */
[----:B------:R-:W4:Y:S01]  /*0070*/  LDC R4, c[0x0][0x394] ;  /* 0x0000e500ff047b82 */ /* 0x000f220000000800 */
[----:B------:R-:W1:Y:S01]  /*0080*/  LDCU.64 UR6, c[0x0][0x358] ;  /* 0x00006b00ff0677ac */ /* 0x000e620008000a00 */
[----:B------:R-:W1:Y:S06]  /*0090*/  LDCU.64 UR10, c[0x0][0x380] ;  /* 0x00007000ff0a77ac */ /* 0x000e6c0008000a00 */
[----:B------:R-:W5:Y:S01]  /*00a0*/  LDC.64 R2, c[0x0][0x388] ;  /* 0x0000e200ff027b82 */ /* 0x000f620000000a00 */
[----:B0-----:R-:W-:-:S06]  /*00b0*/  UIMAD UR4, UR4, UR8, URZ ;  /* 0x00000008040472a4 */ /* 0x001fcc000f8e02ff */
[----:B------:R-:W-:-:S05]  /*00c0*/  IMAD R5, RZ, RZ, -UR4 ;  /* 0x80000004ff057e24 */ /* 0x000fca000f8e02ff */
[-C--:B----4-:R-:W-:Y:S01]  /*00d0*/  VIADDMNMX R5, R5, R4.reuse, UR8, PT ;  /* 0x0000000805057e46 */ /* 0x090fe2000b800104 */
[----:B---3--:R-:W-:-:S03]  /*00e0*/  IMAD R7, R9, R4, UR4 ;  /* 0x0000000409077e24 */ /* 0x008fc6000f8e0204 */
[----:B-1----:R-:W-:Y:S01]  /*00f0*/  ISETP.GE.AND P0, PT, R0, R5, PT ;  /* 0x000000050000720c */ /* 0x002fe20003f06270 */
[----:B-----5:R-:W-:-:S04]  /*0100*/  IMAD.WIDE.U32 R2, R9, 0x4, R2 ;  /* 0x0000000409027825 */ /* 0x020fc800078e0002 */
[----:B--2---:R-:W-:Y:S02]  /*0110*/  IMAD.U32 R9, RZ, RZ, UR5 ;  /* 0x00000005ff097e24 */ /* 0x004fe4000f8e00ff */
[----:B------:R-:W-:-:S06]  /*0120*/  IMAD.MOV.U32 R4, RZ, RZ, -0x800001 ;  /* 0xff7fffffff047424 */ /* 0x000fcc00078e00ff */
[----:B------:R-:W-:Y:S05]  /*0130*/  @P0 BRA `(.L_x_43) ;  /* 0x0000000400440947 */ /* 0x000fea0003800000 */
[----:B------:R-:W0:Y:S01]  /*0140*/  I2F.U32.RP R8, R9 ;  /* 0x0000000900087306 */ /* 0x000e220000209000 */
[C---:B------:R-:W-:Y:S01]  /*0150*/  IMAD.IADD R4, R9.reuse, 0x1, R0 ;  /* 0x0000000109047824 */ /* 0x040fe200078e0200 */
[----:B------:R-:W-:Y:S01]  /*0160*/  ISETP.NE.U32.AND P2, PT, R9, RZ, PT ;  /* 0x000000ff0900720c */ /* 0x000fe20003f45070 */
[----:B------:R-:W-:Y:S01]  /*0170*/  IMAD.MOV R15, RZ, RZ, -R9 ;  /* 0x000000ffff0f7224 */ /* 0x000fe200078e0a09 */
[----:B------:R-:W-:Y:S01]  /*0180*/  BSSY.RECONVERGENT B1, `(.L_x_44) ;  /* 0x000002f000017945 */ /* 0x000fe20003800200 */
[----:B------:R-:W-:Y:S02]  /*0190*/  SHF.R.S32.HI R18, RZ, 0x1f, R7 ;  /* 0x0000001fff127819 */ /* 0x000fe40000011407 */
[----:B------:R-:W-:Y:S02]  /*01a0*/  ISETP.GE.U32.AND P0, PT, R4, R5, PT ;  /* 0x000000050400720c */ /* 0x000fe40003f06070 */
[-C--:B------:R-:W-:Y:S02]  /*01b0*/  VIMNMX.U32 R13, PT, PT, R5, R4.reuse, !PT ;  /* 0x00000004050d7248 */ /* 0x080fe40007fe0000 */
[----:B------:R-:W-:Y:S01]  /*01c0*/  SEL R6, RZ, 0x1, P0 ;  /* 0x00000001ff067807 */ /* 0x000fe20000000000 */
[----:B0-----:R-:W0:Y:S03]  /*01d0*/  MUFU.RCP R8, R8 ;  /* 0x0000000800087308 */ /* 0x001e260000001000 */
[----:B------:R-:W-:Y:S01]  /*01e0*/  IADD3 R4, PT, PT, R13, -R4, -R6 ;  /* 0x800000040d047210 */ /* 0x000fe20007ffe806 */
[----:B0-----:R-:W-:-:S04]  /*01f0*/  VIADD R10, R8, 0xffffffe ;  /* 0x0ffffffe080a7836 */ /* 0x001fc80000000000 */
[----:B------:R0:W1:Y:S02]  /*0200*/  F2I.FTZ.U32.TRUNC.NTZ R11, R10 ;  /* 0x0000000a000b7305 */ /* 0x000064000021f000 */
[----:B0-----:R-:W-:Y:S02]  /*0210*/  IMAD.MOV.U32 R10, RZ, RZ, RZ ;  /* 0x000000ffff0a7224 */ /* 0x001fe400078e00ff */
[----:B-1----:R-:W-:-:S04]  /*0220*/  IMAD R15, R15, R11, RZ ;  /* 0x0000000b0f0f7224 */ /* 0x002fc800078e02ff */
        /* <DEDUP_REMOVED lines=9> */
[----:B------:R-:W-:-:S05]  /*02c0*/  @!P2 LOP3.LUT R11, RZ, R9, RZ, 0x33, !PT ;  /* 0x00000009ff0ba212 */ /* 0x000fca00078e33ff */
[----:B------:R-:W-:Y:S02]  /*02d0*/  IMAD.IADD R8, R6, 0x1, R11 ;  /* 0x0000000106087824 */ /* 0x000fe400078e020b */
[----:B------:R-:W-:-:S03]  /*02e0*/  IMAD.MOV.U32 R6, RZ, RZ, R0 ;  /* 0x000000ffff067224 */ /* 0x000fc600078e0000 */
[C---:B------:R-:W-:Y:S02]  /*02f0*/  LOP3.LUT R4, R8.reuse, 0x3, RZ, 0xc0, !PT ;  /* 0x0000000308047812 */ /* 0x040fe400078ec0ff */
[----:B------:R-:W-:Y:S02]  /*0300*/  ISETP.GE.U32.AND P0, PT, R8, 0x3, PT ;  /* 0x000000030800780c */ /* 0x000fe40003f06070 */
[----:B------:R-:W-:Y:S01]  /*0310*/  ISETP.NE.AND P1, PT, R4, 0x3, PT ;  /* 0x000000030400780c */ /* 0x000fe20003f25270 */
[----:B------:R-:W-:-:S12]  /*0320*/  IMAD.MOV.U32 R4, RZ, RZ, -0x800001 ;  /* 0xff7fffffff047424 */ /* 0x000fd800078e00ff */
[----:B------:R-:W-:Y:S05]  /*0330*/  @!P1 BRA `(.L_x_45) ;  /* 0x00000000004c9947 */ /* 0x000fea0003800000 */
[----:B------:R-:W0:Y:S01]  /*0340*/  LDCU.64 UR4, c[0x0][0x380] ;  /* 0x00007000ff0477ac */ /* 0x000e220008000a00 */
[----:B------:R-:W-:Y:S01]  /*0350*/  IADD3 R11, P1, PT, R7, R0, RZ ;  /* 0x00000000070b7210 */ /* 0x000fe20007f3e0ff */
[----:B------:R-:W-:-:S04]  /*0360*/  VIADD R4, R8, 0x1 ;  /* 0x0000000108047836 */ /* 0x000fc80000000000 */
[----:B------:R-:W-:Y:S01]  /*0370*/  IMAD.X R6, RZ, RZ, R18, P1 ;  /* 0x000000ffff067224 */ /* 0x000fe200008e0612 */
[----:B------:R-:W-:Y:S01]  /*0380*/  LOP3.LUT R8, R4, 0x3, RZ, 0xc0, !PT ;  /* 0x0000000304087812 */ /* 0x000fe200078ec0ff */
[----:B------:R-:W-:-:S04]  /*0390*/  IMAD.MOV.U32 R4, RZ, RZ, -0x800001 ;  /* 0xff7fffffff047424 */ /* 0x000fc800078e00ff */
[----:B------:R-:W-:Y:S01]  /*03a0*/  IMAD.MOV R8, RZ, RZ, -R8 ;  /* 0x000000ffff087224 */ /* 0x000fe200078e0a08 */
[----:B0-----:R-:W-:-:S04]  /*03b0*/  LEA R10, P1, R11, UR4, 0x2 ;  /* 0x000000040b0a7c11 */ /* 0x001fc8000f8210ff */
[----:B------:R-:W-:Y:S01]  /*03c0*/  LEA.HI.X R11, R11, UR5, R6, 0x2, P1 ;  /* 0x000000050b0b7c11 */ /* 0x000fe200088f1406 */
[----:B------:R-:W-:-:S08]  /*03d0*/  IMAD.MOV.U32 R6, RZ, RZ, R0 ;  /* 0x000000ffff067224 */ /* 0x000fd000078e0000 */
.L_x_46:
[----:B------:R-:W-:Y:S02]  /*03e0*/  IMAD.MOV.U32 R12, RZ, RZ, R10 ;  /* 0x000000ffff0c7224 */ /* 0x000fe400078e000a */
[----:B------:R-:W-:-:S05]  /*03f0*/  IMAD.MOV.U32 R13, RZ, RZ, R11 ;  /* 0x000000ffff0d7224 */ /* 0x000fca00078e000b */
[----:B------:R-:W2:Y:S01]  /*0400*/  LDG.E R15, desc[UR6][R12.64] ;  /* 0x000000060c0f7981 */ /* 0x000ea2000c1e1900 */
[----:B------:R-:W-:Y:S02]  /*0410*/  VIADD R8, R8, 0x1 ;  /* 0x0000000108087836 */ /* 0x000fe40000000000 */
[----:B------:R-:W-:-:S03]  /*0420*/  IMAD.WIDE.U32 R10, R9, 0x4, R12 ;  /* 0x00000004090a7825 */ /* 0x000fc600078e000c */
[----:B------:R-:W-:Y:S01]  /*0430*/  ISETP.NE.AND P1, PT, R8, RZ, PT ;  /* 0x000000ff0800720c */ /* 0x000fe20003f25270 */
[----:B------:R-:W-:Y:S01]  /*0440*/  IMAD.IADD R6, R9, 0x1, R6 ;  /* 0x0000000109067824 */ /* 0x000fe200078e0206 */
[----:B--2---:R-:W-:-:S11]  /*0450*/  FMNMX R4, R15, R4, !PT ;  /* 0x000000040f047209 */ /* 0x004fd60007800000 */
[----:B------:R-:W-:Y:S05]  /*0460*/  @P1 BRA `(.L_x_46) ;  /* 0xfffffffc00dc1947 */ /* 0x000fea000383ffff */
.L_x_45:
[----:B------:R-:W-:Y:S05]  /*0470*/  BSYNC.RECONVERGENT B1 ;  /* 0x0000000000017941 */ /* 0x000fea0003800200 */
.L_x_44:
[----:B------:R-:W-:Y:S05]  /*0480*/  @!P0 BRA `(.L_x_43) ;  /* 0x0000000000708947 */ /* 0x000fea0003800000 */
.L_x_47:
[----:B------:R-:W-:Y:S01]  /*0490*/  IADD3 R8, P0, PT, R7, R6, RZ ;  /* 0x0000000607087210 */ /* 0x000fe20007f1e0ff */
[----:B------:R-:W-:-:S04]  /*04a0*/  IMAD.IADD R10, R9, 0x1, R6 ;  /* 0x00000001090a7824 */ /* 0x000fc800078e0206 */
[----:B------:R-:W-:Y:S01]  /*04b0*/  IMAD.X R11, RZ, RZ, R18, P0 ;  /* 0x000000ffff0b7224 */ /* 0x000fe200000e0612 */
[C---:B------:R-:W-:Y:S01]  /*04c0*/  LEA R16, P0, R8.reuse, UR10, 0x2 ;  /* 0x0000000a08107c11 */ /* 0x040fe2000f8010ff */
[----:B------:R-:W-:Y:S01]  /*04d0*/  IMAD.IADD R6, R9, 0x1, R10 ;  /* 0x0000000109067824 */ /* 0x000fe200078e020a */
[----:B------:R-:W-:Y:S02]  /*04e0*/  IADD3 R10, P1, PT, R7, R10, RZ ;  /* 0x0000000a070a7210 */ /* 0x000fe40007f3e0ff */
[----:B------:R-:W-:Y:S01]  /*04f0*/  LEA.HI.X R17, R8, UR11, R11, 0x2, P0 ;  /* 0x0000000b08117c11 */ /* 0x000fe200080f140b */
[----:B------:R-:W-:Y:S01]  /*0500*/  IMAD.IADD R8, R9, 0x1, R6 ;  /* 0x0000000109087824 */ /* 0x000fe200078e0206 */
[C---:B------:R-:W-:Y:S01]  /*0510*/  IADD3 R13, P2, PT, R7.reuse, R6, RZ ;  /* 0x00000006070d7210 */ /* 0x040fe20007f5e0ff */
[--C-:B------:R-:W-:Y:S01]  /*0520*/  IMAD.X R11, RZ, RZ, R18.reuse, P1 ;  /* 0x000000ffff0b7224 */ /* 0x100fe200008e0612 */
[C---:B------:R-:W-:Y:S02]  /*0530*/  LEA R14, P1, R10.reuse, UR10, 0x2 ;  /* 0x0000000a0a0e7c11 */ /* 0x040fe4000f8210ff */
[----:B------:R-:W-:Y:S01]  /*0540*/  IADD3 R6, P0, PT, R7, R8, RZ ;  /* 0x0000000807067210 */ /* 0x000fe20007f1e0ff */
[--C-:B------:R-:W-:Y:S01]  /*0550*/  IMAD.X R20, RZ, RZ, R18.reuse, P2 ;  /* 0x000000ffff147224 */ /* 0x100fe200010e0612 */
[----:B------:R-:W-:Y:S01]  /*0560*/  LEA.HI.X R15, R10, UR11, R11, 0x2, P1 ;  /* 0x0000000b0a0f7c11 */ /* 0x000fe200088f140b */
[----:B------:R-:W2:Y:S01]  /*0570*/  LDG.E R17, desc[UR6][R16.64] ;  /* 0x0000000610117981 */ /* 0x000ea2000c1e1900 */
[C---:B------:R-:W-:Y:S01]  /*0580*/  LEA R12, P2, R13.reuse, UR10, 0x2 ;  /* 0x0000000a0d0c7c11 */ /* 0x040fe2000f8410ff */
[----:B------:R-:W-:Y:S01]  /*0590*/  IMAD.X R11, RZ, RZ, R18, P0 ;  /* 0x000000ffff0b7224 */ /* 0x000fe200000e0612 */
[----:B------:R-:W-:Y:S01]  /*05a0*/  LEA R10, P0, R6, UR10, 0x2 ;  /* 0x0000000a060a7c11 */ /* 0x000fe2000f8010ff */
[----:B------:R-:W2:Y:S01]  /*05b0*/  LDG.E R14, desc[UR6][R14.64] ;  /* 0x000000060e0e7981 */ /* 0x000ea2000c1e1900 */
[----:B------:R-:W-:-:S02]  /*05c0*/  LEA.HI.X R13, R13, UR11, R20, 0x2, P2 ;  /* 0x0000000b0d0d7c11 */ /* 0x000fc400090f1414 */
[----:B------:R-:W-:-:S04]  /*05d0*/  LEA.HI.X R11, R6, UR11, R11, 0x2, P0 ;  /* 0x0000000b060b7c11 */ /* 0x000fc800080f140b */
[----:B------:R-:W3:Y:S04]  /*05e0*/  LDG.E R13, desc[UR6][R12.64] ;  /* 0x000000060c0d7981 */ /* 0x000ee8000c1e1900 */
[----:B------:R-:W3:Y:S01]  /*05f0*/  LDG.E R10, desc[UR6][R10.64] ;  /* 0x000000060a0a7981 */ /* 0x000ee2000c1e1900 */
[----:B------:R-:W-:-:S05]  /*0600*/  IMAD.IADD R6, R9, 0x1, R8 ;  /* 0x0000000109067824 */ /* 0x000fca00078e0208 */
[----:B------:R-:W-:Y:S02]  /*0610*/  ISETP.GE.AND P0, PT, R6, R5, PT ;  /* 0x000000050600720c */ /* 0x000fe40003f06270 */
[----:B--2---:R-:W-:-:S04]  /*0620*/  FMNMX3 R4, R4, R17, R14, !PT ;  /* 0x0000001104047276 */ /* 0x004fc8000780000e */
[----:B---3--:R-:W-:-:S07]  /*0630*/  FMNMX3 R4, R4, R13, R10, !PT ;  /* 0x0000000d04047276 */ /* 0x008fce000780000a */
[----:B------:R-:W-:Y:S05]  /*0640*/  @!P0 BRA `(.L_x_47) ;  /* 0xfffffffc00908947 */ /* 0x000fea000383ffff */
.L_x_43:
[----:B------:R-:W-:Y:S05]  /*0650*/  BSYNC.RECONVERGENT B0 ;  /* 0x0000000000007941 */ /* 0x000fea0003800200 */
.L_x_42:
[----:B------:R-:W0:Y:S01]  /*0660*/  S2UR UR5, SR_CgaCtaId ;  /* 0x00000000000579c3 */ /* 0x000e220000008800 */
[----:B------:R-:W-:Y:S01]  /*0670*/  UMOV UR4, 0x400 ;  /* 0x0000040000047882 */ /* 0x000fe20000000000 */
[----:B------:R-:W-:Y:S02]  /*0680*/  ISETP.GE.U32.AND P1, PT, R9, 0x40, PT ;  /* 0x000000400900780c */ /* 0x000fe40003f26070 */
[----:B------:R-:W-:Y:S01]  /*0690*/  ISETP.GT.U32.AND P0, PT, R0, 0x1f, PT ;  /* 0x0000001f0000780c */ /* 0x000fe20003f04070 */
[----:B0-----:R-:W-:-:S06]  /*06a0*/  ULEA UR4, UR5, UR4, 0x18 ;  /* 0x0000000405047291 */ /* 0x001fcc000f8ec0ff */
[----:B------:R-:W-:-:S05]  /*06b0*/  LEA R5, R0, UR4, 0x2 ;  /* 0x0000000400057c11 */ /* 0x000fca000f8e10ff */
[----:B------:R0:W-:Y:S01]  /*06c0*/  STS [R5], R4 ;  /* 0x0000000405007388 */ /* 0x0001e20000000800 */
[----:B------:R-:W-:Y:S05]  /*06d0*/  @!P1 BRA `(.L_x_48) ;  /* 0x0000000000289947 */ /* 0x000fea0003800000 */
.L_x_49:
[----:B------:R-:W-:Y:S01]  /*06e0*/  BAR.SYNC.DEFER_BLOCKING 0x0 ;  /* 0x0000000000007b1d */ /* 0x000fe20000010000 */
[----:B------:R-:W-:-:S04]  /*06f0*/  SHF.R.U32.HI R8, RZ, 0x1, R9 ;  /* 0x00000001ff087819 */ /* 0x000fc80000011609 */
[----:B------:R-:W-:-:S13]  /*0700*/  ISETP.GE.U32.AND P1, PT, R0, R8, PT ;  /* 0x000000080000720c */ /* 0x000fda0003f26070 */
[----:B------:R-:W-:-:S05]  /*0710*/  @!P1 IMAD R6, R8, 0x4, R5 ;  /* 0x0000000408069824 */ /* 0x000fca00078e0205 */
[----:B------:R-:W0:Y:S02]  /*0720*/  @!P1 LDS R7, [R6] ;  /* 0x0000000006079984 */ /* 0x000e240000000800 */
[----:B0-----:R-:W-:-:S05]  /*0730*/  @!P1 FMNMX R4, R4, R7, !PT ;  /* 0x0000000704049209 */ /* 0x001fca0007800000 */
[----:B------:R1:W-:Y:S01]  /*0740*/  @!P1 STS [R5], R4 ;  /* 0x0000000405009388 */ /* 0x0003e20000000800 */
[----:B------:R-:W-:Y:S01]  /*0750*/  ISETP.GT.U32.AND P1, PT, R9, 0x7f, PT ;  /* 0x0000007f0900780c */ /* 0x000fe20003f24070 */
[----:B------:R-:W-:-:S12]  /*0760*/  IMAD.MOV.U32 R9, RZ, RZ, R8 ;  /* 0x000000ffff097224 */ /* 0x000fd800078e0008 */
[----:B-1----:R-:W-:Y:S05]  /*0770*/  @P1 BRA `(.L_x_49) ;  /* 0xfffffffc00d81947 */ /* 0x002fea000383ffff */
.L_x_48:
[----:B------:R-:W-:Y:S05]  /*0780*/  @P0 EXIT ;  /* 0x000000000000094d */ /* 0x000fea0003800000 */
[----:B0-----:R-:W0:Y:S01]  /*0790*/  SHFL.DOWN PT, R5, R4, 0x10, 0x1f ;  /* 0x0a001f0004057f89 */ /* 0x001e2200000e0000 */
[----:B------:R-:W-:Y:S02]  /*07a0*/  ISETP.NE.AND P0, PT, R0, RZ, PT ;  /* 0x000000ff0000720c */ /* 0x000fe40003f05270 */
[----:B0-----:R-:W-:-:S05]  /*07b0*/  FMNMX R5, R5, R4, !PT ;  /* 0x0000000405057209 */ /* 0x001fca0007800000 */
[----:B------:R-:W0:Y:S02]  /*07c0*/  SHFL.DOWN PT, R6, R5, 0x8, 0x1f ;  /* 0x09001f0005067f89 */ /* 0x000e2400000e0000 */
[----:B0-----:R-:W-:-:S05]  /*07d0*/  FMNMX R6, R5, R6, !PT ;  /* 0x0000000605067209 */ /* 0x001fca0007800000 */
[----:B------:R-:W0:Y:S02]  /*07e0*/  SHFL.DOWN PT, R7, R6, 0x4, 0x1f ;  /* 0x08801f0006077f89 */ /* 0x000e2400000e0000 */
[----:B0-----:R-:W-:-:S05]  /*07f0*/  FMNMX R7, R6, R7, !PT ;  /* 0x0000000706077209 */ /* 0x001fca0007800000 */
[----:B------:R-:W0:Y:S02]  /*0800*/  SHFL.DOWN PT, R8, R7, 0x2, 0x1f ;  /* 0x08401f0007087f89 */ /* 0x000e2400000e0000 */
[----:B0-----:R-:W-:-:S05]  /*0810*/  FMNMX R8, R7, R8, !PT ;  /* 0x0000000807087209 */ /* 0x001fca0007800000 */
[----:B------:R-:W0:Y:S02]  /*0820*/  SHFL.DOWN PT, R9, R8, 0x1, 0x1f ;  /* 0x08201f0008097f89 */ /* 0x000e2400000e0000 */
[----:B0-----:R-:W-:Y:S01]  /*0830*/  FMNMX R9, R8, R9, !PT ;  /* 0x0000000908097209 */ /* 0x001fe20007800000 */
[----:B------:R-:W-:Y:S06]  /*0840*/  @P0 EXIT ;  /* 0x000000000000094d */ /* 0x000fec0003800000 */
[----:B------:R-:W-:-:S13]  /*0850*/  ISETP.GE.AND P0, PT, R9, RZ, PT ;  /* 0x000000ff0900720c */ /* 0x000fda0003f06270 */
[----:B------:R-:W-:Y:S05]  /*0860*/  @!P0 BRA `(.L_x_50) ;  /* 0x0000000000088947 */ /* 0x000fea0003800000 */
[----:B------:R-:W-:Y:S01]  /*0870*/  REDG.E.MAX.S32.STRONG.GPU desc[UR6][R2.64], R9 ;  /* 0x000000090200798e */ /* 0x000fe2000d12e306 */
[----:B------:R-:W-:Y:S05]  /*0880*/  EXIT ;  /* 0x000000000000794d */ /* 0x000fea0003800000 */
.L_x_50:
[----:B------:R-:W-:Y:S01]  /*0890*/  REDG.E.MIN.STRONG.GPU desc[UR6][R2.64], R9 ;  /* 0x000000090200798e */ /* 0x000fe2000c92e106 */
[----:B------:R-:W-:Y:S05]  /*08a0*/  EXIT ;  /* 0x000000000000794d */ /* 0x000fea0003800000 */
.L_x_51:
        /* <DEDUP_REMOVED lines=13> */
.L_x_60:


//--------------------- .text._Z4fillPfif         --------------------------
	.section	.text._Z4fillPfif,"ax",@progbits
	.align	128
        .global         _Z4fillPfif
        .type           _Z4fillPfif,@function
        .size           _Z4fillPfif,(.L_x_61 - _Z4fillPfif)
        .other          _Z4fillPfif,@"STO_CUDA_ENTRY STV_DEFAULT"
_Z4fillPfif:
.text._Z4fillPfif:
        /* <DEDUP_REMOVED lines=9> */
[----:B------:R-:W1:Y:S07]  /*0090*/  LDCU.64 UR4, c[0x0][0x358] ;  /* 0x00006b00ff0477ac */ /* 0x000e6e0008000a00 */
[----:B------:R-:W1:Y:S01]  /*00a0*/  LDC R7, c[0x0][0x38c] ;  /* 0x0000e300ff077b82 */ /* 0x000e620000000800 */
[----:B0-----:R-:W-:-:S05]  /*00b0*/  IMAD.WIDE R2, R5, 0x4, R2 ;  /* 0x0000000405027825 */ /* 0x001fca00078e0202 */
[----:B-1----:R-:W-:Y:S01]  /*00c0*/  STG.E desc[UR4][R2.64], R7 ;  /* 0x0000000702007986 */ /* 0x002fe2000c101904 */
[----:B------:R-:W-:Y:S05]  /*00d0*/  EXIT ;  /* 0x000000000000794d */ /* 0x000fea0003800000 */
.L_x_52:
        /* <DEDUP_REMOVED lines=10> */
.L_x_61:


//--------------------- .nv.shared._Z23softmax_v2_kernel_pass2PKfPfS0_iii --------------------------
	.section	.nv.shared._Z23softmax_v2_kernel_pass2PKfPfS0_iii,"aw",@nobits
	.sectionflags	@""
	.align	16
	.zero		1024


//--------------------- .nv.shared.reserved.0     --------------------------
	.section	.nv.shared.reserved.0,"aw",@nobits
	.weak		__nv_reservedSMEM_offset_0_alias
	.size		__nv_reservedSMEM_offset_0_alias, 0, 64
	.other		__nv_reservedSMEM_offset_0_alias,@"STO_CUDA_RESERVED_SHARED STV_DEFAULT"
__nv_reservedSMEM_offset_0_alias:
	.zero		0
	.zero		64


//--------------------- .nv.shared._Z23softmax_v2_kernel_pass1PKfPfiii --------------------------
	.section	.nv.shared._Z23softmax_v2_kernel_pass1PKfPfiii,"aw",@nobits
	.sectionflags	@""
	.align	16
	.zero		1024


//--------------------- .nv.shared._Z23softmax_v2_kernel_setupPfi --------------------------
	.section	.nv.shared._Z23softmax_v2_kernel_setupPfi,"aw",@nobits
	.sectionflags	@""
	.align	16
	.zero		1024


//--------------------- .nv.shared._Z23softmax_v1_kernel_pass3PfS_iii --------------------------
	.section	.nv.shared._Z23softmax_v1_kernel_pass3PfS_iii,"aw",@nobits
	.sectionflags	@""
	.align	16
	.zero		1024


//--------------------- .nv.shared._Z23softmax_v1_kernel_pass2PKfPfS1_S1_iii --------------------------
	.section	.nv.shared._Z23softmax_v1_kernel_pass2PKfPfS1_S1_iii,"aw",@nobits
	.sectionflags	@""
	.align	16
	.zero		1024


//--------------------- .nv.shared._Z23softmax_v1_kernel_pass1PKfPfiii --------------------------
	.section	.nv.shared._Z23softmax_v1_kernel_pass1PKfPfiii,"aw",@nobits
	.sectionflags	@""
	.align	16
	.zero		1024


//--------------------- .nv.shared._Z4fillPfif    --------------------------
	.section	.nv.shared._Z4fillPfif,"aw",@nobits
	.sectionflags	@""
	.align	16
	.zero		1024


//--------------------- .nv.constant0._Z23softmax_v2_kernel_pass2PKfPfS0_iii --------------------------
	.section	.nv.constant0._Z23softmax_v2_kernel_pass2PKfPfS0_iii,"a",@progbits
	.sectionflags	@""
	.align	4
.nv.constant0._Z23softmax_v2_kernel_pass2PKfPfS0_iii:
	.zero		932


//--------------------- .nv.constant0._Z23softmax_v2_kernel_pass1PKfPfiii --------------------------
	.section	.nv.constant0._Z23softmax_v2_kernel_pass1PKfPfiii,"a",@progbits
	.sectionflags	@""
	.align	4
.nv.constant0._Z23softmax_v2_kernel_pass1PKfPfiii:
	.zero		924


//--------------------- .nv.constant0._Z23softmax_v2_kernel_setupPfi --------------------------
	.section	.nv.constant0._Z23softmax_v2_kernel_setupPfi,"a",@progbits
	.sectionflags	@""
	.align	4
.nv.constant0._Z23softmax_v2_kernel_setupPfi:
	.zero		908


//--------------------- .nv.constant0._Z23softmax_v1_kernel_pass3PfS_iii --------------------------
	.section	.nv.constant0._Z23softmax_v1_kernel_pass3PfS_iii,"a",@progbits
	.sectionflags	@""
	.align	4
.nv.constant0._Z23softmax_v1_kernel_pass3PfS_iii:
	.zero		924


//--------------------- .nv.constant0._Z23softmax_v1_kernel_pass2PKfPfS1_S1_iii --------------------------
	.section	.nv.constant0._Z23softmax_v1_kernel_pass2PKfPfS1_S1_iii,"a",@progbits
	.sectionflags	@""
	.align	4
.nv.constant0._Z23softmax_v1_kernel_pass2PKfPfS1_S1_iii:
	.zero		940


//--------------------- .nv.constant0._Z23softmax_v1_kernel_pass1PKfPfiii --------------------------
	.section	.nv.constant0._Z23softmax_v1_kernel_pass1PKfPfiii,"a",@progbits
	.sectionflags	@""
	.align	4
.nv.constant0._Z23softmax_v1_kernel_pass1PKfPfiii:
	.zero		924


//--------------------- .nv.constant0._Z4fillPfif --------------------------
	.section	.nv.constant0._Z4fillPfif,"a",@progbits
	.sectionflags	@""
	.align	4
.nv.constant0._Z4fillPfif:
	.zero		912


//--------------------- SYMBOLS --------------------------

	.type		.nv.reservedSmem.offset0,@object
	.size		.nv.reservedSmem.offset0,0x4
	.type		.nv.reservedSmem.cap,@object
	.size		.nv.reservedSmem.cap,0x4
